//
// Generated by NVIDIA NVVM Compiler
//
// Compiler Build ID: CL-36424714
// Cuda compilation tools, release 13.0, V13.0.88
// Based on NVVM 20.0.0
//

.version 9.0
.target sm_100
.address_size 64

	// .globl	_Z16dotProductKernelILj0EEvjPfS0_S0_
.extern .shared .align 16 .b8 cache[];

.visible .entry _Z16dotProductKernelILj0EEvjPfS0_S0_(
	.param .u32 _Z16dotProductKernelILj0EEvjPfS0_S0__param_0,
	.param .u64 .ptr .align 1 _Z16dotProductKernelILj0EEvjPfS0_S0__param_1,
	.param .u64 .ptr .align 1 _Z16dotProductKernelILj0EEvjPfS0_S0__param_2,
	.param .u64 .ptr .align 1 _Z16dotProductKernelILj0EEvjPfS0_S0__param_3
)
{
	.reg .pred 	%p<8>;
	.reg .b32 	%r<26>;
	.reg .b32 	%f<54>;
	.reg .b64 	%rd<31>;

	ld.param.u32 	%r10, [_Z16dotProductKernelILj0EEvjPfS0_S0__param_0];
	ld.param.u64 	%rd3, [_Z16dotProductKernelILj0EEvjPfS0_S0__param_1];
	ld.param.u64 	%rd4, [_Z16dotProductKernelILj0EEvjPfS0_S0__param_2];
	ld.param.u64 	%rd5, [_Z16dotProductKernelILj0EEvjPfS0_S0__param_3];
	mov.u32 	%r1, %tid.x;
	mov.u32 	%r25, %ntid.x;
	mov.u32 	%r11, %ctaid.x;
	mad.lo.s32 	%r24, %r25, %r11, %r1;
	setp.ge.u32 	%p1, %r24, %r10;
	mov.f32 	%f53, 0f00000000;
	@%p1 bra 	$L__BB0_3;
	cvta.to.global.u64 	%rd1, %rd5;
	cvta.to.global.u64 	%rd2, %rd4;
	mov.u32 	%r12, %nctaid.x;
	mul.lo.s32 	%r4, %r25, %r12;
	mov.f32 	%f53, 0f00000000;
$L__BB0_2:
	mul.wide.u32 	%rd6, %r24, 4;
	add.s64 	%rd7, %rd2, %rd6;
	ld.global.f32 	%f6, [%rd7];
	add.s64 	%rd8, %rd1, %rd6;
	ld.global.f32 	%f7, [%rd8];
	fma.rn.f32 	%f8, %f6, %f7, %f53;
	add.s32 	%r13, %r24, %r4;
	mul.wide.u32 	%rd9, %r13, 4;
	add.s64 	%rd10, %rd2, %rd9;
	ld.global.f32 	%f9, [%rd10];
	add.s64 	%rd11, %rd1, %rd9;
	ld.global.f32 	%f10, [%rd11];
	fma.rn.f32 	%f11, %f9, %f10, %f8;
	add.s32 	%r14, %r13, %r4;
	mul.wide.u32 	%rd12, %r14, 4;
	add.s64 	%rd13, %rd2, %rd12;
	ld.global.f32 	%f12, [%rd13];
	add.s64 	%rd14, %rd1, %rd12;
	ld.global.f32 	%f13, [%rd14];
	fma.rn.f32 	%f14, %f12, %f13, %f11;
	add.s32 	%r15, %r14, %r4;
	mul.wide.u32 	%rd15, %r15, 4;
	add.s64 	%rd16, %rd2, %rd15;
	ld.global.f32 	%f15, [%rd16];
	add.s64 	%rd17, %rd1, %rd15;
	ld.global.f32 	%f16, [%rd17];
	fma.rn.f32 	%f17, %f15, %f16, %f14;
	add.s32 	%r16, %r15, %r4;
	mul.wide.u32 	%rd18, %r16, 4;
	add.s64 	%rd19, %rd2, %rd18;
	ld.global.f32 	%f18, [%rd19];
	add.s64 	%rd20, %rd1, %rd18;
	ld.global.f32 	%f19, [%rd20];
	fma.rn.f32 	%f20, %f18, %f19, %f17;
	add.s32 	%r17, %r16, %r4;
	mul.wide.u32 	%rd21, %r17, 4;
	add.s64 	%rd22, %rd2, %rd21;
	ld.global.f32 	%f21, [%rd22];
	add.s64 	%rd23, %rd1, %rd21;
	ld.global.f32 	%f22, [%rd23];
	fma.rn.f32 	%f23, %f21, %f22, %f20;
	add.s32 	%r18, %r17, %r4;
	mul.wide.u32 	%rd24, %r18, 4;
	add.s64 	%rd25, %rd2, %rd24;
	ld.global.f32 	%f24, [%rd25];
	add.s64 	%rd26, %rd1, %rd24;
	ld.global.f32 	%f25, [%rd26];
	fma.rn.f32 	%f26, %f24, %f25, %f23;
	add.s32 	%r19, %r18, %r4;
	mul.wide.u32 	%rd27, %r19, 4;
	add.s64 	%rd28, %rd2, %rd27;
	ld.global.f32 	%f27, [%rd28];
	add.s64 	%rd29, %rd1, %rd27;
	ld.global.f32 	%f28, [%rd29];
	fma.rn.f32 	%f53, %f27, %f28, %f26;
	add.s32 	%r24, %r19, %r4;
	setp.lt.u32 	%p2, %r24, %r10;
	@%p2 bra 	$L__BB0_2;
$L__BB0_3:
	shl.b32 	%r20, %r1, 2;
	mov.u32 	%r21, cache;
	add.s32 	%r7, %r21, %r20;
	st.volatile.shared.f32 	[%r7], %f53;
	bar.sync 	0;
	setp.lt.u32 	%p3, %r25, 66;
	@%p3 bra 	$L__BB0_7;
$L__BB0_4:
	shr.u32 	%r9, %r25, 1;
	setp.ge.u32 	%p4, %r1, %r9;
	@%p4 bra 	$L__BB0_6;
	shl.b32 	%r22, %r9, 2;
	add.s32 	%r23, %r7, %r22;
	ld.volatile.shared.f32 	%f29, [%r23];
	ld.volatile.shared.f32 	%f30, [%r7];
	add.f32 	%f31, %f29, %f30;
	st.volatile.shared.f32 	[%r7], %f31;
$L__BB0_6:
	bar.sync 	0;
	setp.gt.u32 	%p5, %r25, 131;
	mov.u32 	%r25, %r9;
	@%p5 bra 	$L__BB0_4;
$L__BB0_7:
	setp.gt.u32 	%p6, %r1, 31;
	@%p6 bra 	$L__BB0_10;
	ld.volatile.shared.f32 	%f32, [%r7+128];
	ld.volatile.shared.f32 	%f33, [%r7];
	add.f32 	%f34, %f32, %f33;
	st.volatile.shared.f32 	[%r7], %f34;
	ld.volatile.shared.f32 	%f35, [%r7+64];
	ld.volatile.shared.f32 	%f36, [%r7];
	add.f32 	%f37, %f35, %f36;
	st.volatile.shared.f32 	[%r7], %f37;
	ld.volatile.shared.f32 	%f38, [%r7+32];
	ld.volatile.shared.f32 	%f39, [%r7];
	add.f32 	%f40, %f38, %f39;
	st.volatile.shared.f32 	[%r7], %f40;
	ld.volatile.shared.f32 	%f41, [%r7+16];
	ld.volatile.shared.f32 	%f42, [%r7];
	add.f32 	%f43, %f41, %f42;
	st.volatile.shared.f32 	[%r7], %f43;
	ld.volatile.shared.f32 	%f44, [%r7+8];
	ld.volatile.shared.f32 	%f45, [%r7];
	add.f32 	%f46, %f44, %f45;
	st.volatile.shared.f32 	[%r7], %f46;
	ld.volatile.shared.f32 	%f47, [%r7+4];
	ld.volatile.shared.f32 	%f48, [%r7];
	add.f32 	%f49, %f47, %f48;
	st.volatile.shared.f32 	[%r7], %f49;
	setp.ne.s32 	%p7, %r1, 0;
	@%p7 bra 	$L__BB0_10;
	ld.volatile.shared.f32 	%f50, [cache];
	cvta.to.global.u64 	%rd30, %rd3;
	atom.global.add.f32 	%f51, [%rd30], %f50;
$L__BB0_10:
	ret;

}
	// .globl	_Z16dotProductKernelILj1EEvjPfS0_S0_
.visible .entry _Z16dotProductKernelILj1EEvjPfS0_S0_(
	.param .u32 _Z16dotProductKernelILj1EEvjPfS0_S0__param_0,
	.param .u64 .ptr .align 1 _Z16dotProductKernelILj1EEvjPfS0_S0__param_1,
	.param .u64 .ptr .align 1 _Z16dotProductKernelILj1EEvjPfS0_S0__param_2,
	.param .u64 .ptr .align 1 _Z16dotProductKernelILj1EEvjPfS0_S0__param_3
)
{
	.reg .pred 	%p<8>;
	.reg .b32 	%r<27>;
	.reg .b32 	%f<55>;
	.reg .b64 	%rd<34>;

	ld.param.u32 	%r10, [_Z16dotProductKernelILj1EEvjPfS0_S0__param_0];
	ld.param.u64 	%rd3, [_Z16dotProductKernelILj1EEvjPfS0_S0__param_1];
	ld.param.u64 	%rd4, [_Z16dotProductKernelILj1EEvjPfS0_S0__param_2];
	ld.param.u64 	%rd5, [_Z16dotProductKernelILj1EEvjPfS0_S0__param_3];
	cvta.to.global.u64 	%rd1, %rd5;
	cvta.to.global.u64 	%rd2, %rd4;
	mov.u32 	%r1, %tid.x;
	mov.u32 	%r26, %ntid.x;
	mov.u32 	%r11, %ctaid.x;
	mad.lo.s32 	%r12, %r26, %r11, %r1;
	mov.u32 	%r13, %nctaid.x;
	mul.lo.s32 	%r3, %r26, %r13;
	mul.wide.u32 	%rd6, %r12, 4;
	add.s64 	%rd7, %rd2, %rd6;
	ld.global.f32 	%f5, [%rd7];
	add.s64 	%rd8, %rd1, %rd6;
	ld.global.f32 	%f6, [%rd8];
	fma.rn.f32 	%f54, %f5, %f6, 0f00000000;
	add.s32 	%r25, %r12, %r3;
	setp.ge.u32 	%p1, %r25, %r10;
	@%p1 bra 	$L__BB1_2;
$L__BB1_1:
	mul.wide.u32 	%rd9, %r25, 4;
	add.s64 	%rd10, %rd2, %rd9;
	ld.global.f32 	%f7, [%rd10];
	add.s64 	%rd11, %rd1, %rd9;
	ld.global.f32 	%f8, [%rd11];
	fma.rn.f32 	%f9, %f7, %f8, %f54;
	add.s32 	%r14, %r25, %r3;
	mul.wide.u32 	%rd12, %r14, 4;
	add.s64 	%rd13, %rd2, %rd12;
	ld.global.f32 	%f10, [%rd13];
	add.s64 	%rd14, %rd1, %rd12;
	ld.global.f32 	%f11, [%rd14];
	fma.rn.f32 	%f12, %f10, %f11, %f9;
	add.s32 	%r15, %r14, %r3;
	mul.wide.u32 	%rd15, %r15, 4;
	add.s64 	%rd16, %rd2, %rd15;
	ld.global.f32 	%f13, [%rd16];
	add.s64 	%rd17, %rd1, %rd15;
	ld.global.f32 	%f14, [%rd17];
	fma.rn.f32 	%f15, %f13, %f14, %f12;
	add.s32 	%r16, %r15, %r3;
	mul.wide.u32 	%rd18, %r16, 4;
	add.s64 	%rd19, %rd2, %rd18;
	ld.global.f32 	%f16, [%rd19];
	add.s64 	%rd20, %rd1, %rd18;
	ld.global.f32 	%f17, [%rd20];
	fma.rn.f32 	%f18, %f16, %f17, %f15;
	add.s32 	%r17, %r16, %r3;
	mul.wide.u32 	%rd21, %r17, 4;
	add.s64 	%rd22, %rd2, %rd21;
	ld.global.f32 	%f19, [%rd22];
	add.s64 	%rd23, %rd1, %rd21;
	ld.global.f32 	%f20, [%rd23];
	fma.rn.f32 	%f21, %f19, %f20, %f18;
	add.s32 	%r18, %r17, %r3;
	mul.wide.u32 	%rd24, %r18, 4;
	add.s64 	%rd25, %rd2, %rd24;
	ld.global.f32 	%f22, [%rd25];
	add.s64 	%rd26, %rd1, %rd24;
	ld.global.f32 	%f23, [%rd26];
	fma.rn.f32 	%f24, %f22, %f23, %f21;
	add.s32 	%r19, %r18, %r3;
	mul.wide.u32 	%rd27, %r19, 4;
	add.s64 	%rd28, %rd2, %rd27;
	ld.global.f32 	%f25, [%rd28];
	add.s64 	%rd29, %rd1, %rd27;
	ld.global.f32 	%f26, [%rd29];
	fma.rn.f32 	%f27, %f25, %f26, %f24;
	add.s32 	%r20, %r19, %r3;
	mul.wide.u32 	%rd30, %r20, 4;
	add.s64 	%rd31, %rd2, %rd30;
	ld.global.f32 	%f28, [%rd31];
	add.s64 	%rd32, %rd1, %rd30;
	ld.global.f32 	%f29, [%rd32];
	fma.rn.f32 	%f54, %f28, %f29, %f27;
	add.s32 	%r25, %r20, %r3;
	setp.lt.u32 	%p2, %r25, %r10;
	@%p2 bra 	$L__BB1_1;
$L__BB1_2:
	shl.b32 	%r21, %r1, 2;
	mov.u32 	%r22, cache;
	add.s32 	%r7, %r22, %r21;
	st.volatile.shared.f32 	[%r7], %f54;
	bar.sync 	0;
	setp.lt.u32 	%p3, %r26, 66;
	@%p3 bra 	$L__BB1_6;
$L__BB1_3:
	shr.u32 	%r9, %r26, 1;
	setp.ge.u32 	%p4, %r1, %r9;
	@%p4 bra 	$L__BB1_5;
	shl.b32 	%r23, %r9, 2;
	add.s32 	%r24, %r7, %r23;
	ld.volatile.shared.f32 	%f30, [%r24];
	ld.volatile.shared.f32 	%f31, [%r7];
	add.f32 	%f32, %f30, %f31;
	st.volatile.shared.f32 	[%r7], %f32;
$L__BB1_5:
	bar.sync 	0;
	setp.gt.u32 	%p5, %r26, 131;
	mov.u32 	%r26, %r9;
	@%p5 bra 	$L__BB1_3;
$L__BB1_6:
	setp.gt.u32 	%p6, %r1, 31;
	@%p6 bra 	$L__BB1_9;
	ld.volatile.shared.f32 	%f33, [%r7+128];
	ld.volatile.shared.f32 	%f34, [%r7];
	add.f32 	%f35, %f33, %f34;
	st.volatile.shared.f32 	[%r7], %f35;
	ld.volatile.shared.f32 	%f36, [%r7+64];
	ld.volatile.shared.f32 	%f37, [%r7];
	add.f32 	%f38, %f36, %f37;
	st.volatile.shared.f32 	[%r7], %f38;
	ld.volatile.shared.f32 	%f39, [%r7+32];
	ld.volatile.shared.f32 	%f40, [%r7];
	add.f32 	%f41, %f39, %f40;
	st.volatile.shared.f32 	[%r7], %f41;
	ld.volatile.shared.f32 	%f42, [%r7+16];
	ld.volatile.shared.f32 	%f43, [%r7];
	add.f32 	%f44, %f42, %f43;
	st.volatile.shared.f32 	[%r7], %f44;
	ld.volatile.shared.f32 	%f45, [%r7+8];
	ld.volatile.shared.f32 	%f46, [%r7];
	add.f32 	%f47, %f45, %f46;
	st.volatile.shared.f32 	[%r7], %f47;
	ld.volatile.shared.f32 	%f48, [%r7+4];
	ld.volatile.shared.f32 	%f49, [%r7];
	add.f32 	%f50, %f48, %f49;
	st.volatile.shared.f32 	[%r7], %f50;
	setp.ne.s32 	%p7, %r1, 0;
	@%p7 bra 	$L__BB1_9;
	ld.volatile.shared.f32 	%f51, [cache];
	cvta.to.global.u64 	%rd33, %rd3;
	atom.global.add.f32 	%f52, [%rd33], %f51;
$L__BB1_9:
	ret;

}
	// .globl	_Z16dotProductKernelILj2EEvjPfS0_S0_
.visible .entry _Z16dotProductKernelILj2EEvjPfS0_S0_(
	.param .u32 _Z16dotProductKernelILj2EEvjPfS0_S0__param_0,
	.param .u64 .ptr .align 1 _Z16dotProductKernelILj2EEvjPfS0_S0__param_1,
	.param .u64 .ptr .align 1 _Z16dotProductKernelILj2EEvjPfS0_S0__param_2,
	.param .u64 .ptr .align 1 _Z16dotProductKernelILj2EEvjPfS0_S0__param_3
)
{
	.reg .pred 	%p<8>;
	.reg .b32 	%r<26>;
	.reg .b32 	%f<54>;
	.reg .b64 	%rd<31>;

	ld.param.u32 	%r10, [_Z16dotProductKernelILj2EEvjPfS0_S0__param_0];
	ld.param.u64 	%rd3, [_Z16dotProductKernelILj2EEvjPfS0_S0__param_1];
	ld.param.u64 	%rd4, [_Z16dotProductKernelILj2EEvjPfS0_S0__param_2];
	ld.param.u64 	%rd5, [_Z16dotProductKernelILj2EEvjPfS0_S0__param_3];
	mov.u32 	%r1, %tid.x;
	mov.u32 	%r25, %ntid.x;
	mov.u32 	%r11, %ctaid.x;
	mad.lo.s32 	%r24, %r25, %r11, %r1;
	setp.ge.u32 	%p1, %r24, %r10;
	mov.f32 	%f53, 0f00000000;
	@%p1 bra 	$L__BB2_3;
	cvta.to.global.u64 	%rd1, %rd5;
	cvta.to.global.u64 	%rd2, %rd4;
	mov.u32 	%r12, %nctaid.x;
	mul.lo.s32 	%r4, %r25, %r12;
	mov.f32 	%f53, 0f00000000;
$L__BB2_2:
	mul.wide.u32 	%rd6, %r24, 4;
	add.s64 	%rd7, %rd2, %rd6;
	ld.global.f32 	%f6, [%rd7];
	add.s64 	%rd8, %rd1, %rd6;
	ld.global.f32 	%f7, [%rd8];
	fma.rn.f32 	%f8, %f6, %f7, %f53;
	add.s32 	%r13, %r24, %r4;
	mul.wide.u32 	%rd9, %r13, 4;
	add.s64 	%rd10, %rd2, %rd9;
	ld.global.f32 	%f9, [%rd10];
	add.s64 	%rd11, %rd1, %rd9;
	ld.global.f32 	%f10, [%rd11];
	fma.rn.f32 	%f11, %f9, %f10, %f8;
	add.s32 	%r14, %r13, %r4;
	mul.wide.u32 	%rd12, %r14, 4;
	add.s64 	%rd13, %rd2, %rd12;
	ld.global.f32 	%f12, [%rd13];
	add.s64 	%rd14, %rd1, %rd12;
	ld.global.f32 	%f13, [%rd14];
	fma.rn.f32 	%f14, %f12, %f13, %f11;
	add.s32 	%r15, %r14, %r4;
	mul.wide.u32 	%rd15, %r15, 4;
	add.s64 	%rd16, %rd2, %rd15;
	ld.global.f32 	%f15, [%rd16];
	add.s64 	%rd17, %rd1, %rd15;
	ld.global.f32 	%f16, [%rd17];
	fma.rn.f32 	%f17, %f15, %f16, %f14;
	add.s32 	%r16, %r15, %r4;
	mul.wide.u32 	%rd18, %r16, 4;
	add.s64 	%rd19, %rd2, %rd18;
	ld.global.f32 	%f18, [%rd19];
	add.s64 	%rd20, %rd1, %rd18;
	ld.global.f32 	%f19, [%rd20];
	fma.rn.f32 	%f20, %f18, %f19, %f17;
	add.s32 	%r17, %r16, %r4;
	mul.wide.u32 	%rd21, %r17, 4;
	add.s64 	%rd22, %rd2, %rd21;
	ld.global.f32 	%f21, [%rd22];
	add.s64 	%rd23, %rd1, %rd21;
	ld.global.f32 	%f22, [%rd23];
	fma.rn.f32 	%f23, %f21, %f22, %f20;
	add.s32 	%r18, %r17, %r4;
	mul.wide.u32 	%rd24, %r18, 4;
	add.s64 	%rd25, %rd2, %rd24;
	ld.global.f32 	%f24, [%rd25];
	add.s64 	%rd26, %rd1, %rd24;
	ld.global.f32 	%f25, [%rd26];
	fma.rn.f32 	%f26, %f24, %f25, %f23;
	add.s32 	%r19, %r18, %r4;
	mul.wide.u32 	%rd27, %r19, 4;
	add.s64 	%rd28, %rd2, %rd27;
	ld.global.f32 	%f27, [%rd28];
	add.s64 	%rd29, %rd1, %rd27;
	ld.global.f32 	%f28, [%rd29];
	fma.rn.f32 	%f53, %f27, %f28, %f26;
	add.s32 	%r24, %r19, %r4;
	setp.lt.u32 	%p2, %r24, %r10;
	@%p2 bra 	$L__BB2_2;
$L__BB2_3:
	shl.b32 	%r20, %r1, 2;
	mov.u32 	%r21, cache;
	add.s32 	%r7, %r21, %r20;
	st.volatile.shared.f32 	[%r7], %f53;
	bar.sync 	0;
	setp.lt.u32 	%p3, %r25, 66;
	@%p3 bra 	$L__BB2_7;
$L__BB2_4:
	shr.u32 	%r9, %r25, 1;
	setp.ge.u32 	%p4, %r1, %r9;
	@%p4 bra 	$L__BB2_6;
	shl.b32 	%r22, %r9, 2;
	add.s32 	%r23, %r7, %r22;
	ld.volatile.shared.f32 	%f29, [%r23];
	ld.volatile.shared.f32 	%f30, [%r7];
	add.f32 	%f31, %f29, %f30;
	st.volatile.shared.f32 	[%r7], %f31;
$L__BB2_6:
	bar.sync 	0;
	setp.gt.u32 	%p5, %r25, 131;
	mov.u32 	%r25, %r9;
	@%p5 bra 	$L__BB2_4;
$L__BB2_7:
	setp.gt.u32 	%p6, %r1, 31;
	@%p6 bra 	$L__BB2_10;
	ld.volatile.shared.f32 	%f32, [%r7+128];
	ld.volatile.shared.f32 	%f33, [%r7];
	add.f32 	%f34, %f32, %f33;
	st.volatile.shared.f32 	[%r7], %f34;
	ld.volatile.shared.f32 	%f35, [%r7+64];
	ld.volatile.shared.f32 	%f36, [%r7];
	add.f32 	%f37, %f35, %f36;
	st.volatile.shared.f32 	[%r7], %f37;
	ld.volatile.shared.f32 	%f38, [%r7+32];
	ld.volatile.shared.f32 	%f39, [%r7];
	add.f32 	%f40, %f38, %f39;
	st.volatile.shared.f32 	[%r7], %f40;
	ld.volatile.shared.f32 	%f41, [%r7+16];
	ld.volatile.shared.f32 	%f42, [%r7];
	add.f32 	%f43, %f41, %f42;
	st.volatile.shared.f32 	[%r7], %f43;
	ld.volatile.shared.f32 	%f44, [%r7+8];
	ld.volatile.shared.f32 	%f45, [%r7];
	add.f32 	%f46, %f44, %f45;
	st.volatile.shared.f32 	[%r7], %f46;
	ld.volatile.shared.f32 	%f47, [%r7+4];
	ld.volatile.shared.f32 	%f48, [%r7];
	add.f32 	%f49, %f47, %f48;
	st.volatile.shared.f32 	[%r7], %f49;
	setp.ne.s32 	%p7, %r1, 0;
	@%p7 bra 	$L__BB2_10;
	ld.volatile.shared.f32 	%f50, [cache];
	cvta.to.global.u64 	%rd30, %rd3;
	atom.global.add.f32 	%f51, [%rd30], %f50;
$L__BB2_10:
	ret;

}
	// .globl	_Z16dotProductKernelILj3EEvjPfS0_S0_
.visible .entry _Z16dotProductKernelILj3EEvjPfS0_S0_(
	.param .u32 _Z16dotProductKernelILj3EEvjPfS0_S0__param_0,
	.param .u64 .ptr .align 1 _Z16dotProductKernelILj3EEvjPfS0_S0__param_1,
	.param .u64 .ptr .align 1 _Z16dotProductKernelILj3EEvjPfS0_S0__param_2,
	.param .u64 .ptr .align 1 _Z16dotProductKernelILj3EEvjPfS0_S0__param_3
)
{
	.reg .pred 	%p<8>;
	.reg .b32 	%r<27>;
	.reg .b32 	%f<55>;
	.reg .b64 	%rd<34>;

	ld.param.u32 	%r10, [_Z16dotProductKernelILj3EEvjPfS0_S0__param_0];
	ld.param.u64 	%rd3, [_Z16dotProductKernelILj3EEvjPfS0_S0__param_1];
	ld.param.u64 	%rd4, [_Z16dotProductKernelILj3EEvjPfS0_S0__param_2];
	ld.param.u64 	%rd5, [_Z16dotProductKernelILj3EEvjPfS0_S0__param_3];
	cvta.to.global.u64 	%rd1, %rd5;
	cvta.to.global.u64 	%rd2, %rd4;
	mov.u32 	%r1, %tid.x;
	mov.u32 	%r26, %ntid.x;
	mov.u32 	%r11, %ctaid.x;
	mad.lo.s32 	%r12, %r26, %r11, %r1;
	mov.u32 	%r13, %nctaid.x;
	mul.lo.s32 	%r3, %r26, %r13;
	mul.wide.u32 	%rd6, %r12, 4;
	add.s64 	%rd7, %rd2, %rd6;
	ld.global.f32 	%f5, [%rd7];
	add.s64 	%rd8, %rd1, %rd6;
	ld.global.f32 	%f6, [%rd8];
	fma.rn.f32 	%f54, %f5, %f6, 0f00000000;
	add.s32 	%r25, %r12, %r3;
	setp.ge.u32 	%p1, %r25, %r10;
	@%p1 bra 	$L__BB3_2;
$L__BB3_1:
	mul.wide.u32 	%rd9, %r25, 4;
	add.s64 	%rd10, %rd2, %rd9;
	ld.global.f32 	%f7, [%rd10];
	add.s64 	%rd11, %rd1, %rd9;
	ld.global.f32 	%f8, [%rd11];
	fma.rn.f32 	%f9, %f7, %f8, %f54;
	add.s32 	%r14, %r25, %r3;
	mul.wide.u32 	%rd12, %r14, 4;
	add.s64 	%rd13, %rd2, %rd12;
	ld.global.f32 	%f10, [%rd13];
	add.s64 	%rd14, %rd1, %rd12;
	ld.global.f32 	%f11, [%rd14];
	fma.rn.f32 	%f12, %f10, %f11, %f9;
	add.s32 	%r15, %r14, %r3;
	mul.wide.u32 	%rd15, %r15, 4;
	add.s64 	%rd16, %rd2, %rd15;
	ld.global.f32 	%f13, [%rd16];
	add.s64 	%rd17, %rd1, %rd15;
	ld.global.f32 	%f14, [%rd17];
	fma.rn.f32 	%f15, %f13, %f14, %f12;
	add.s32 	%r16, %r15, %r3;
	mul.wide.u32 	%rd18, %r16, 4;
	add.s64 	%rd19, %rd2, %rd18;
	ld.global.f32 	%f16, [%rd19];
	add.s64 	%rd20, %rd1, %rd18;
	ld.global.f32 	%f17, [%rd20];
	fma.rn.f32 	%f18, %f16, %f17, %f15;
	add.s32 	%r17, %r16, %r3;
	mul.wide.u32 	%rd21, %r17, 4;
	add.s64 	%rd22, %rd2, %rd21;
	ld.global.f32 	%f19, [%rd22];
	add.s64 	%rd23, %rd1, %rd21;
	ld.global.f32 	%f20, [%rd23];
	fma.rn.f32 	%f21, %f19, %f20, %f18;
	add.s32 	%r18, %r17, %r3;
	mul.wide.u32 	%rd24, %r18, 4;
	add.s64 	%rd25, %rd2, %rd24;
	ld.global.f32 	%f22, [%rd25];
	add.s64 	%rd26, %rd1, %rd24;
	ld.global.f32 	%f23, [%rd26];
	fma.rn.f32 	%f24, %f22, %f23, %f21;
	add.s32 	%r19, %r18, %r3;
	mul.wide.u32 	%rd27, %r19, 4;
	add.s64 	%rd28, %rd2, %rd27;
	ld.global.f32 	%f25, [%rd28];
	add.s64 	%rd29, %rd1, %rd27;
	ld.global.f32 	%f26, [%rd29];
	fma.rn.f32 	%f27, %f25, %f26, %f24;
	add.s32 	%r20, %r19, %r3;
	mul.wide.u32 	%rd30, %r20, 4;
	add.s64 	%rd31, %rd2, %rd30;
	ld.global.f32 	%f28, [%rd31];
	add.s64 	%rd32, %rd1, %rd30;
	ld.global.f32 	%f29, [%rd32];
	fma.rn.f32 	%f54, %f28, %f29, %f27;
	add.s32 	%r25, %r20, %r3;
	setp.lt.u32 	%p2, %r25, %r10;
	@%p2 bra 	$L__BB3_1;
$L__BB3_2:
	shl.b32 	%r21, %r1, 2;
	mov.u32 	%r22, cache;
	add.s32 	%r7, %r22, %r21;
	st.volatile.shared.f32 	[%r7], %f54;
	bar.sync 	0;
	setp.lt.u32 	%p3, %r26, 66;
	@%p3 bra 	$L__BB3_6;
$L__BB3_3:
	shr.u32 	%r9, %r26, 1;
	setp.ge.u32 	%p4, %r1, %r9;
	@%p4 bra 	$L__BB3_5;
	shl.b32 	%r23, %r9, 2;
	add.s32 	%r24, %r7, %r23;
	ld.volatile.shared.f32 	%f30, [%r24];
	ld.volatile.shared.f32 	%f31, [%r7];
	add.f32 	%f32, %f30, %f31;
	st.volatile.shared.f32 	[%r7], %f32;
$L__BB3_5:
	bar.sync 	0;
	setp.gt.u32 	%p5, %r26, 131;
	mov.u32 	%r26, %r9;
	@%p5 bra 	$L__BB3_3;
$L__BB3_6:
	setp.gt.u32 	%p6, %r1, 31;
	@%p6 bra 	$L__BB3_9;
	ld.volatile.shared.f32 	%f33, [%r7+128];
	ld.volatile.shared.f32 	%f34, [%r7];
	add.f32 	%f35, %f33, %f34;
	st.volatile.shared.f32 	[%r7], %f35;
	ld.volatile.shared.f32 	%f36, [%r7+64];
	ld.volatile.shared.f32 	%f37, [%r7];
	add.f32 	%f38, %f36, %f37;
	st.volatile.shared.f32 	[%r7], %f38;
	ld.volatile.shared.f32 	%f39, [%r7+32];
	ld.volatile.shared.f32 	%f40, [%r7];
	add.f32 	%f41, %f39, %f40;
	st.volatile.shared.f32 	[%r7], %f41;
	ld.volatile.shared.f32 	%f42, [%r7+16];
	ld.volatile.shared.f32 	%f43, [%r7];
	add.f32 	%f44, %f42, %f43;
	st.volatile.shared.f32 	[%r7], %f44;
	ld.volatile.shared.f32 	%f45, [%r7+8];
	ld.volatile.shared.f32 	%f46, [%r7];
	add.f32 	%f47, %f45, %f46;
	st.volatile.shared.f32 	[%r7], %f47;
	ld.volatile.shared.f32 	%f48, [%r7+4];
	ld.volatile.shared.f32 	%f49, [%r7];
	add.f32 	%f50, %f48, %f49;
	st.volatile.shared.f32 	[%r7], %f50;
	setp.ne.s32 	%p7, %r1, 0;
	@%p7 bra 	$L__BB3_9;
	ld.volatile.shared.f32 	%f51, [cache];
	cvta.to.global.u64 	%rd33, %rd3;
	atom.global.add.f32 	%f52, [%rd33], %f51;
$L__BB3_9:
	ret;

}
	// .globl	_Z16dotProductKernelILj4EEvjPfS0_S0_
.visible .entry _Z16dotProductKernelILj4EEvjPfS0_S0_(
	.param .u32 _Z16dotProductKernelILj4EEvjPfS0_S0__param_0,
	.param .u64 .ptr .align 1 _Z16dotProductKernelILj4EEvjPfS0_S0__param_1,
	.param .u64 .ptr .align 1 _Z16dotProductKernelILj4EEvjPfS0_S0__param_2,
	.param .u64 .ptr .align 1 _Z16dotProductKernelILj4EEvjPfS0_S0__param_3
)
{
	.reg .pred 	%p<8>;
	.reg .b32 	%r<26>;
	.reg .b32 	%f<54>;
	.reg .b64 	%rd<31>;

	ld.param.u32 	%r10, [_Z16dotProductKernelILj4EEvjPfS0_S0__param_0];
	ld.param.u64 	%rd3, [_Z16dotProductKernelILj4EEvjPfS0_S0__param_1];
	ld.param.u64 	%rd4, [_Z16dotProductKernelILj4EEvjPfS0_S0__param_2];
	ld.param.u64 	%rd5, [_Z16dotProductKernelILj4EEvjPfS0_S0__param_3];
	mov.u32 	%r1, %tid.x;
	mov.u32 	%r25, %ntid.x;
	mov.u32 	%r11, %ctaid.x;
	mad.lo.s32 	%r24, %r25, %r11, %r1;
	setp.ge.u32 	%p1, %r24, %r10;
	mov.f32 	%f53, 0f00000000;
	@%p1 bra 	$L__BB4_3;
	cvta.to.global.u64 	%rd1, %rd5;
	cvta.to.global.u64 	%rd2, %rd4;
	mov.u32 	%r12, %nctaid.x;
	mul.lo.s32 	%r4, %r25, %r12;
	mov.f32 	%f53, 0f00000000;
$L__BB4_2:
	mul.wide.u32 	%rd6, %r24, 4;
	add.s64 	%rd7, %rd2, %rd6;
	ld.global.f32 	%f6, [%rd7];
	add.s64 	%rd8, %rd1, %rd6;
	ld.global.f32 	%f7, [%rd8];
	fma.rn.f32 	%f8, %f6, %f7, %f53;
	add.s32 	%r13, %r24, %r4;
	mul.wide.u32 	%rd9, %r13, 4;
	add.s64 	%rd10, %rd2, %rd9;
	ld.global.f32 	%f9, [%rd10];
	add.s64 	%rd11, %rd1, %rd9;
	ld.global.f32 	%f10, [%rd11];
	fma.rn.f32 	%f11, %f9, %f10, %f8;
	add.s32 	%r14, %r13, %r4;
	mul.wide.u32 	%rd12, %r14, 4;
	add.s64 	%rd13, %rd2, %rd12;
	ld.global.f32 	%f12, [%rd13];
	add.s64 	%rd14, %rd1, %rd12;
	ld.global.f32 	%f13, [%rd14];
	fma.rn.f32 	%f14, %f12, %f13, %f11;
	add.s32 	%r15, %r14, %r4;
	mul.wide.u32 	%rd15, %r15, 4;
	add.s64 	%rd16, %rd2, %rd15;
	ld.global.f32 	%f15, [%rd16];
	add.s64 	%rd17, %rd1, %rd15;
	ld.global.f32 	%f16, [%rd17];
	fma.rn.f32 	%f17, %f15, %f16, %f14;
	add.s32 	%r16, %r15, %r4;
	mul.wide.u32 	%rd18, %r16, 4;
	add.s64 	%rd19, %rd2, %rd18;
	ld.global.f32 	%f18, [%rd19];
	add.s64 	%rd20, %rd1, %rd18;
	ld.global.f32 	%f19, [%rd20];
	fma.rn.f32 	%f20, %f18, %f19, %f17;
	add.s32 	%r17, %r16, %r4;
	mul.wide.u32 	%rd21, %r17, 4;
	add.s64 	%rd22, %rd2, %rd21;
	ld.global.f32 	%f21, [%rd22];
	add.s64 	%rd23, %rd1, %rd21;
	ld.global.f32 	%f22, [%rd23];
	fma.rn.f32 	%f23, %f21, %f22, %f20;
	add.s32 	%r18, %r17, %r4;
	mul.wide.u32 	%rd24, %r18, 4;
	add.s64 	%rd25, %rd2, %rd24;
	ld.global.f32 	%f24, [%rd25];
	add.s64 	%rd26, %rd1, %rd24;
	ld.global.f32 	%f25, [%rd26];
	fma.rn.f32 	%f26, %f24, %f25, %f23;
	add.s32 	%r19, %r18, %r4;
	mul.wide.u32 	%rd27, %r19, 4;
	add.s64 	%rd28, %rd2, %rd27;
	ld.global.f32 	%f27, [%rd28];
	add.s64 	%rd29, %rd1, %rd27;
	ld.global.f32 	%f28, [%rd29];
	fma.rn.f32 	%f53, %f27, %f28, %f26;
	add.s32 	%r24, %r19, %r4;
	setp.lt.u32 	%p2, %r24, %r10;
	@%p2 bra 	$L__BB4_2;
$L__BB4_3:
	shl.b32 	%r20, %r1, 2;
	mov.u32 	%r21, cache;
	add.s32 	%r7, %r21, %r20;
	st.volatile.shared.f32 	[%r7], %f53;
	bar.sync 	0;
	setp.lt.u32 	%p3, %r25, 66;
	@%p3 bra 	$L__BB4_7;
$L__BB4_4:
	shr.u32 	%r9, %r25, 1;
	setp.ge.u32 	%p4, %r1, %r9;
	@%p4 bra 	$L__BB4_6;
	shl.b32 	%r22, %r9, 2;
	add.s32 	%r23, %r7, %r22;
	ld.volatile.shared.f32 	%f29, [%r23];
	ld.volatile.shared.f32 	%f30, [%r7];
	add.f32 	%f31, %f29, %f30;
	st.volatile.shared.f32 	[%r7], %f31;
$L__BB4_6:
	bar.sync 	0;
	setp.gt.u32 	%p5, %r25, 131;
	mov.u32 	%r25, %r9;
	@%p5 bra 	$L__BB4_4;
$L__BB4_7:
	setp.gt.u32 	%p6, %r1, 31;
	@%p6 bra 	$L__BB4_10;
	ld.volatile.shared.f32 	%f32, [%r7+128];
	ld.volatile.shared.f32 	%f33, [%r7];
	add.f32 	%f34, %f32, %f33;
	st.volatile.shared.f32 	[%r7], %f34;
	ld.volatile.shared.f32 	%f35, [%r7+64];
	ld.volatile.shared.f32 	%f36, [%r7];
	add.f32 	%f37, %f35, %f36;
	st.volatile.shared.f32 	[%r7], %f37;
	ld.volatile.shared.f32 	%f38, [%r7+32];
	ld.volatile.shared.f32 	%f39, [%r7];
	add.f32 	%f40, %f38, %f39;
	st.volatile.shared.f32 	[%r7], %f40;
	ld.volatile.shared.f32 	%f41, [%r7+16];
	ld.volatile.shared.f32 	%f42, [%r7];
	add.f32 	%f43, %f41, %f42;
	st.volatile.shared.f32 	[%r7], %f43;
	ld.volatile.shared.f32 	%f44, [%r7+8];
	ld.volatile.shared.f32 	%f45, [%r7];
	add.f32 	%f46, %f44, %f45;
	st.volatile.shared.f32 	[%r7], %f46;
	ld.volatile.shared.f32 	%f47, [%r7+4];
	ld.volatile.shared.f32 	%f48, [%r7];
	add.f32 	%f49, %f47, %f48;
	st.volatile.shared.f32 	[%r7], %f49;
	setp.ne.s32 	%p7, %r1, 0;
	@%p7 bra 	$L__BB4_10;
	ld.volatile.shared.f32 	%f50, [cache];
	cvta.to.global.u64 	%rd30, %rd3;
	atom.global.add.f32 	%f51, [%rd30], %f50;
$L__BB4_10:
	ret;

}
	// .globl	_Z16dotProductKernelILj5EEvjPfS0_S0_
.visible .entry _Z16dotProductKernelILj5EEvjPfS0_S0_(
	.param .u32 _Z16dotProductKernelILj5EEvjPfS0_S0__param_0,
	.param .u64 .ptr .align 1 _Z16dotProductKernelILj5EEvjPfS0_S0__param_1,
	.param .u64 .ptr .align 1 _Z16dotProductKernelILj5EEvjPfS0_S0__param_2,
	.param .u64 .ptr .align 1 _Z16dotProductKernelILj5EEvjPfS0_S0__param_3
)
{
	.reg .pred 	%p<8>;
	.reg .b32 	%r<27>;
	.reg .b32 	%f<55>;
	.reg .b64 	%rd<34>;

	ld.param.u32 	%r10, [_Z16dotProductKernelILj5EEvjPfS0_S0__param_0];
	ld.param.u64 	%rd3, [_Z16dotProductKernelILj5EEvjPfS0_S0__param_1];
	ld.param.u64 	%rd4, [_Z16dotProductKernelILj5EEvjPfS0_S0__param_2];
	ld.param.u64 	%rd5, [_Z16dotProductKernelILj5EEvjPfS0_S0__param_3];
	cvta.to.global.u64 	%rd1, %rd5;
	cvta.to.global.u64 	%rd2, %rd4;
	mov.u32 	%r1, %tid.x;
	mov.u32 	%r26, %ntid.x;
	mov.u32 	%r11, %ctaid.x;
	mad.lo.s32 	%r12, %r26, %r11, %r1;
	mov.u32 	%r13, %nctaid.x;
	mul.lo.s32 	%r3, %r26, %r13;
	mul.wide.u32 	%rd6, %r12, 4;
	add.s64 	%rd7, %rd2, %rd6;
	ld.global.f32 	%f5, [%rd7];
	add.s64 	%rd8, %rd1, %rd6;
	ld.global.f32 	%f6, [%rd8];
	fma.rn.f32 	%f54, %f5, %f6, 0f00000000;
	add.s32 	%r25, %r12, %r3;
	setp.ge.u32 	%p1, %r25, %r10;
	@%p1 bra 	$L__BB5_2;
$L__BB5_1:
	mul.wide.u32 	%rd9, %r25, 4;
	add.s64 	%rd10, %rd2, %rd9;
	ld.global.f32 	%f7, [%rd10];
	add.s64 	%rd11, %rd1, %rd9;
	ld.global.f32 	%f8, [%rd11];
	fma.rn.f32 	%f9, %f7, %f8, %f54;
	add.s32 	%r14, %r25, %r3;
	mul.wide.u32 	%rd12, %r14, 4;
	add.s64 	%rd13, %rd2, %rd12;
	ld.global.f32 	%f10, [%rd13];
	add.s64 	%rd14, %rd1, %rd12;
	ld.global.f32 	%f11, [%rd14];
	fma.rn.f32 	%f12, %f10, %f11, %f9;
	add.s32 	%r15, %r14, %r3;
	mul.wide.u32 	%rd15, %r15, 4;
	add.s64 	%rd16, %rd2, %rd15;
	ld.global.f32 	%f13, [%rd16];
	add.s64 	%rd17, %rd1, %rd15;
	ld.global.f32 	%f14, [%rd17];
	fma.rn.f32 	%f15, %f13, %f14, %f12;
	add.s32 	%r16, %r15, %r3;
	mul.wide.u32 	%rd18, %r16, 4;
	add.s64 	%rd19, %rd2, %rd18;
	ld.global.f32 	%f16, [%rd19];
	add.s64 	%rd20, %rd1, %rd18;
	ld.global.f32 	%f17, [%rd20];
	fma.rn.f32 	%f18, %f16, %f17, %f15;
	add.s32 	%r17, %r16, %r3;
	mul.wide.u32 	%rd21, %r17, 4;
	add.s64 	%rd22, %rd2, %rd21;
	ld.global.f32 	%f19, [%rd22];
	add.s64 	%rd23, %rd1, %rd21;
	ld.global.f32 	%f20, [%rd23];
	fma.rn.f32 	%f21, %f19, %f20, %f18;
	add.s32 	%r18, %r17, %r3;
	mul.wide.u32 	%rd24, %r18, 4;
	add.s64 	%rd25, %rd2, %rd24;
	ld.global.f32 	%f22, [%rd25];
	add.s64 	%rd26, %rd1, %rd24;
	ld.global.f32 	%f23, [%rd26];
	fma.rn.f32 	%f24, %f22, %f23, %f21;
	add.s32 	%r19, %r18, %r3;
	mul.wide.u32 	%rd27, %r19, 4;
	add.s64 	%rd28, %rd2, %rd27;
	ld.global.f32 	%f25, [%rd28];
	add.s64 	%rd29, %rd1, %rd27;
	ld.global.f32 	%f26, [%rd29];
	fma.rn.f32 	%f27, %f25, %f26, %f24;
	add.s32 	%r20, %r19, %r3;
	mul.wide.u32 	%rd30, %r20, 4;
	add.s64 	%rd31, %rd2, %rd30;
	ld.global.f32 	%f28, [%rd31];
	add.s64 	%rd32, %rd1, %rd30;
	ld.global.f32 	%f29, [%rd32];
	fma.rn.f32 	%f54, %f28, %f29, %f27;
	add.s32 	%r25, %r20, %r3;
	setp.lt.u32 	%p2, %r25, %r10;
	@%p2 bra 	$L__BB5_1;
$L__BB5_2:
	shl.b32 	%r21, %r1, 2;
	mov.u32 	%r22, cache;
	add.s32 	%r7, %r22, %r21;
	st.volatile.shared.f32 	[%r7], %f54;
	bar.sync 	0;
	setp.lt.u32 	%p3, %r26, 66;
	@%p3 bra 	$L__BB5_6;
$L__BB5_3:
	shr.u32 	%r9, %r26, 1;
	setp.ge.u32 	%p4, %r1, %r9;
	@%p4 bra 	$L__BB5_5;
	shl.b32 	%r23, %r9, 2;
	add.s32 	%r24, %r7, %r23;
	ld.volatile.shared.f32 	%f30, [%r24];
	ld.volatile.shared.f32 	%f31, [%r7];
	add.f32 	%f32, %f30, %f31;
	st.volatile.shared.f32 	[%r7], %f32;
$L__BB5_5:
	bar.sync 	0;
	setp.gt.u32 	%p5, %r26, 131;
	mov.u32 	%r26, %r9;
	@%p5 bra 	$L__BB5_3;
$L__BB5_6:
	setp.gt.u32 	%p6, %r1, 31;
	@%p6 bra 	$L__BB5_9;
	ld.volatile.shared.f32 	%f33, [%r7+128];
	ld.volatile.shared.f32 	%f34, [%r7];
	add.f32 	%f35, %f33, %f34;
	st.volatile.shared.f32 	[%r7], %f35;
	ld.volatile.shared.f32 	%f36, [%r7+64];
	ld.volatile.shared.f32 	%f37, [%r7];
	add.f32 	%f38, %f36, %f37;
	st.volatile.shared.f32 	[%r7], %f38;
	ld.volatile.shared.f32 	%f39, [%r7+32];
	ld.volatile.shared.f32 	%f40, [%r7];
	add.f32 	%f41, %f39, %f40;
	st.volatile.shared.f32 	[%r7], %f41;
	ld.volatile.shared.f32 	%f42, [%r7+16];
	ld.volatile.shared.f32 	%f43, [%r7];
	add.f32 	%f44, %f42, %f43;
	st.volatile.shared.f32 	[%r7], %f44;
	ld.volatile.shared.f32 	%f45, [%r7+8];
	ld.volatile.shared.f32 	%f46, [%r7];
	add.f32 	%f47, %f45, %f46;
	st.volatile.shared.f32 	[%r7], %f47;
	ld.volatile.shared.f32 	%f48, [%r7+4];
	ld.volatile.shared.f32 	%f49, [%r7];
	add.f32 	%f50, %f48, %f49;
	st.volatile.shared.f32 	[%r7], %f50;
	setp.ne.s32 	%p7, %r1, 0;
	@%p7 bra 	$L__BB5_9;
	ld.volatile.shared.f32 	%f51, [cache];
	cvta.to.global.u64 	%rd33, %rd3;
	atom.global.add.f32 	%f52, [%rd33], %f51;
$L__BB5_9:
	ret;

}
	// .globl	_Z16dotProductKernelILj6EEvjPfS0_S0_
.visible .entry _Z16dotProductKernelILj6EEvjPfS0_S0_(
	.param .u32 _Z16dotProductKernelILj6EEvjPfS0_S0__param_0,
	.param .u64 .ptr .align 1 _Z16dotProductKernelILj6EEvjPfS0_S0__param_1,
	.param .u64 .ptr .align 1 _Z16dotProductKernelILj6EEvjPfS0_S0__param_2,
	.param .u64 .ptr .align 1 _Z16dotProductKernelILj6EEvjPfS0_S0__param_3
)
{
	.reg .pred 	%p<8>;
	.reg .b32 	%r<26>;
	.reg .b32 	%f<54>;
	.reg .b64 	%rd<31>;

	ld.param.u32 	%r10, [_Z16dotProductKernelILj6EEvjPfS0_S0__param_0];
	ld.param.u64 	%rd3, [_Z16dotProductKernelILj6EEvjPfS0_S0__param_1];
	ld.param.u64 	%rd4, [_Z16dotProductKernelILj6EEvjPfS0_S0__param_2];
	ld.param.u64 	%rd5, [_Z16dotProductKernelILj6EEvjPfS0_S0__param_3];
	mov.u32 	%r1, %tid.x;
	mov.u32 	%r25, %ntid.x;
	mov.u32 	%r11, %ctaid.x;
	mad.lo.s32 	%r24, %r25, %r11, %r1;
	setp.ge.u32 	%p1, %r24, %r10;
	mov.f32 	%f53, 0f00000000;
	@%p1 bra 	$L__BB6_3;
	cvta.to.global.u64 	%rd1, %rd5;
	cvta.to.global.u64 	%rd2, %rd4;
	mov.u32 	%r12, %nctaid.x;
	mul.lo.s32 	%r4, %r25, %r12;
	mov.f32 	%f53, 0f00000000;
$L__BB6_2:
	mul.wide.u32 	%rd6, %r24, 4;
	add.s64 	%rd7, %rd2, %rd6;
	ld.global.f32 	%f6, [%rd7];
	add.s64 	%rd8, %rd1, %rd6;
	ld.global.f32 	%f7, [%rd8];
	fma.rn.f32 	%f8, %f6, %f7, %f53;
	add.s32 	%r13, %r24, %r4;
	mul.wide.u32 	%rd9, %r13, 4;
	add.s64 	%rd10, %rd2, %rd9;
	ld.global.f32 	%f9, [%rd10];
	add.s64 	%rd11, %rd1, %rd9;
	ld.global.f32 	%f10, [%rd11];
	fma.rn.f32 	%f11, %f9, %f10, %f8;
	add.s32 	%r14, %r13, %r4;
	mul.wide.u32 	%rd12, %r14, 4;
	add.s64 	%rd13, %rd2, %rd12;
	ld.global.f32 	%f12, [%rd13];
	add.s64 	%rd14, %rd1, %rd12;
	ld.global.f32 	%f13, [%rd14];
	fma.rn.f32 	%f14, %f12, %f13, %f11;
	add.s32 	%r15, %r14, %r4;
	mul.wide.u32 	%rd15, %r15, 4;
	add.s64 	%rd16, %rd2, %rd15;
	ld.global.f32 	%f15, [%rd16];
	add.s64 	%rd17, %rd1, %rd15;
	ld.global.f32 	%f16, [%rd17];
	fma.rn.f32 	%f17, %f15, %f16, %f14;
	add.s32 	%r16, %r15, %r4;
	mul.wide.u32 	%rd18, %r16, 4;
	add.s64 	%rd19, %rd2, %rd18;
	ld.global.f32 	%f18, [%rd19];
	add.s64 	%rd20, %rd1, %rd18;
	ld.global.f32 	%f19, [%rd20];
	fma.rn.f32 	%f20, %f18, %f19, %f17;
	add.s32 	%r17, %r16, %r4;
	mul.wide.u32 	%rd21, %r17, 4;
	add.s64 	%rd22, %rd2, %rd21;
	ld.global.f32 	%f21, [%rd22];
	add.s64 	%rd23, %rd1, %rd21;
	ld.global.f32 	%f22, [%rd23];
	fma.rn.f32 	%f23, %f21, %f22, %f20;
	add.s32 	%r18, %r17, %r4;
	mul.wide.u32 	%rd24, %r18, 4;
	add.s64 	%rd25, %rd2, %rd24;
	ld.global.f32 	%f24, [%rd25];
	add.s64 	%rd26, %rd1, %rd24;
	ld.global.f32 	%f25, [%rd26];
	fma.rn.f32 	%f26, %f24, %f25, %f23;
	add.s32 	%r19, %r18, %r4;
	mul.wide.u32 	%rd27, %r19, 4;
	add.s64 	%rd28, %rd2, %rd27;
	ld.global.f32 	%f27, [%rd28];
	add.s64 	%rd29, %rd1, %rd27;
	ld.global.f32 	%f28, [%rd29];
	fma.rn.f32 	%f53, %f27, %f28, %f26;
	add.s32 	%r24, %r19, %r4;
	setp.lt.u32 	%p2, %r24, %r10;
	@%p2 bra 	$L__BB6_2;
$L__BB6_3:
	shl.b32 	%r20, %r1, 2;
	mov.u32 	%r21, cache;
	add.s32 	%r7, %r21, %r20;
	st.volatile.shared.f32 	[%r7], %f53;
	bar.sync 	0;
	setp.lt.u32 	%p3, %r25, 66;
	@%p3 bra 	$L__BB6_7;
$L__BB6_4:
	shr.u32 	%r9, %r25, 1;
	setp.ge.u32 	%p4, %r1, %r9;
	@%p4 bra 	$L__BB6_6;
	shl.b32 	%r22, %r9, 2;
	add.s32 	%r23, %r7, %r22;
	ld.volatile.shared.f32 	%f29, [%r23];
	ld.volatile.shared.f32 	%f30, [%r7];
	add.f32 	%f31, %f29, %f30;
	st.volatile.shared.f32 	[%r7], %f31;
$L__BB6_6:
	bar.sync 	0;
	setp.gt.u32 	%p5, %r25, 131;
	mov.u32 	%r25, %r9;
	@%p5 bra 	$L__BB6_4;
$L__BB6_7:
	setp.gt.u32 	%p6, %r1, 31;
	@%p6 bra 	$L__BB6_10;
	ld.volatile.shared.f32 	%f32, [%r7+128];
	ld.volatile.shared.f32 	%f33, [%r7];
	add.f32 	%f34, %f32, %f33;
	st.volatile.shared.f32 	[%r7], %f34;
	ld.volatile.shared.f32 	%f35, [%r7+64];
	ld.volatile.shared.f32 	%f36, [%r7];
	add.f32 	%f37, %f35, %f36;
	st.volatile.shared.f32 	[%r7], %f37;
	ld.volatile.shared.f32 	%f38, [%r7+32];
	ld.volatile.shared.f32 	%f39, [%r7];
	add.f32 	%f40, %f38, %f39;
	st.volatile.shared.f32 	[%r7], %f40;
	ld.volatile.shared.f32 	%f41, [%r7+16];
	ld.volatile.shared.f32 	%f42, [%r7];
	add.f32 	%f43, %f41, %f42;
	st.volatile.shared.f32 	[%r7], %f43;
	ld.volatile.shared.f32 	%f44, [%r7+8];
	ld.volatile.shared.f32 	%f45, [%r7];
	add.f32 	%f46, %f44, %f45;
	st.volatile.shared.f32 	[%r7], %f46;
	ld.volatile.shared.f32 	%f47, [%r7+4];
	ld.volatile.shared.f32 	%f48, [%r7];
	add.f32 	%f49, %f47, %f48;
	st.volatile.shared.f32 	[%r7], %f49;
	setp.ne.s32 	%p7, %r1, 0;
	@%p7 bra 	$L__BB6_10;
	ld.volatile.shared.f32 	%f50, [cache];
	cvta.to.global.u64 	%rd30, %rd3;
	atom.global.add.f32 	%f51, [%rd30], %f50;
$L__BB6_10:
	ret;

}
	// .globl	_Z16dotProductKernelILj7EEvjPfS0_S0_
.visible .entry _Z16dotProductKernelILj7EEvjPfS0_S0_(
	.param .u32 _Z16dotProductKernelILj7EEvjPfS0_S0__param_0,
	.param .u64 .ptr .align 1 _Z16dotProductKernelILj7EEvjPfS0_S0__param_1,
	.param .u64 .ptr .align 1 _Z16dotProductKernelILj7EEvjPfS0_S0__param_2,
	.param .u64 .ptr .align 1 _Z16dotProductKernelILj7EEvjPfS0_S0__param_3
)
{
	.reg .pred 	%p<8>;
	.reg .b32 	%r<27>;
	.reg .b32 	%f<55>;
	.reg .b64 	%rd<34>;

	ld.param.u32 	%r10, [_Z16dotProductKernelILj7EEvjPfS0_S0__param_0];
	ld.param.u64 	%rd3, [_Z16dotProductKernelILj7EEvjPfS0_S0__param_1];
	ld.param.u64 	%rd4, [_Z16dotProductKernelILj7EEvjPfS0_S0__param_2];
	ld.param.u64 	%rd5, [_Z16dotProductKernelILj7EEvjPfS0_S0__param_3];
	cvta.to.global.u64 	%rd1, %rd5;
	cvta.to.global.u64 	%rd2, %rd4;
	mov.u32 	%r1, %tid.x;
	mov.u32 	%r26, %ntid.x;
	mov.u32 	%r11, %ctaid.x;
	mad.lo.s32 	%r12, %r26, %r11, %r1;
	mov.u32 	%r13, %nctaid.x;
	mul.lo.s32 	%r3, %r26, %r13;
	mul.wide.u32 	%rd6, %r12, 4;
	add.s64 	%rd7, %rd2, %rd6;
	ld.global.f32 	%f5, [%rd7];
	add.s64 	%rd8, %rd1, %rd6;
	ld.global.f32 	%f6, [%rd8];
	fma.rn.f32 	%f54, %f5, %f6, 0f00000000;
	add.s32 	%r25, %r12, %r3;
	setp.ge.u32 	%p1, %r25, %r10;
	@%p1 bra 	$L__BB7_2;
$L__BB7_1:
	mul.wide.u32 	%rd9, %r25, 4;
	add.s64 	%rd10, %rd2, %rd9;
	ld.global.f32 	%f7, [%rd10];
	add.s64 	%rd11, %rd1, %rd9;
	ld.global.f32 	%f8, [%rd11];
	fma.rn.f32 	%f9, %f7, %f8, %f54;
	add.s32 	%r14, %r25, %r3;
	mul.wide.u32 	%rd12, %r14, 4;
	add.s64 	%rd13, %rd2, %rd12;
	ld.global.f32 	%f10, [%rd13];
	add.s64 	%rd14, %rd1, %rd12;
	ld.global.f32 	%f11, [%rd14];
	fma.rn.f32 	%f12, %f10, %f11, %f9;
	add.s32 	%r15, %r14, %r3;
	mul.wide.u32 	%rd15, %r15, 4;
	add.s64 	%rd16, %rd2, %rd15;
	ld.global.f32 	%f13, [%rd16];
	add.s64 	%rd17, %rd1, %rd15;
	ld.global.f32 	%f14, [%rd17];
	fma.rn.f32 	%f15, %f13, %f14, %f12;
	add.s32 	%r16, %r15, %r3;
	mul.wide.u32 	%rd18, %r16, 4;
	add.s64 	%rd19, %rd2, %rd18;
	ld.global.f32 	%f16, [%rd19];
	add.s64 	%rd20, %rd1, %rd18;
	ld.global.f32 	%f17, [%rd20];
	fma.rn.f32 	%f18, %f16, %f17, %f15;
	add.s32 	%r17, %r16, %r3;
	mul.wide.u32 	%rd21, %r17, 4;
	add.s64 	%rd22, %rd2, %rd21;
	ld.global.f32 	%f19, [%rd22];
	add.s64 	%rd23, %rd1, %rd21;
	ld.global.f32 	%f20, [%rd23];
	fma.rn.f32 	%f21, %f19, %f20, %f18;
	add.s32 	%r18, %r17, %r3;
	mul.wide.u32 	%rd24, %r18, 4;
	add.s64 	%rd25, %rd2, %rd24;
	ld.global.f32 	%f22, [%rd25];
	add.s64 	%rd26, %rd1, %rd24;
	ld.global.f32 	%f23, [%rd26];
	fma.rn.f32 	%f24, %f22, %f23, %f21;
	add.s32 	%r19, %r18, %r3;
	mul.wide.u32 	%rd27, %r19, 4;
	add.s64 	%rd28, %rd2, %rd27;
	ld.global.f32 	%f25, [%rd28];
	add.s64 	%rd29, %rd1, %rd27;
	ld.global.f32 	%f26, [%rd29];
	fma.rn.f32 	%f27, %f25, %f26, %f24;
	add.s32 	%r20, %r19, %r3;
	mul.wide.u32 	%rd30, %r20, 4;
	add.s64 	%rd31, %rd2, %rd30;
	ld.global.f32 	%f28, [%rd31];
	add.s64 	%rd32, %rd1, %rd30;
	ld.global.f32 	%f29, [%rd32];
	fma.rn.f32 	%f54, %f28, %f29, %f27;
	add.s32 	%r25, %r20, %r3;
	setp.lt.u32 	%p2, %r25, %r10;
	@%p2 bra 	$L__BB7_1;
$L__BB7_2:
	shl.b32 	%r21, %r1, 2;
	mov.u32 	%r22, cache;
	add.s32 	%r7, %r22, %r21;
	st.volatile.shared.f32 	[%r7], %f54;
	bar.sync 	0;
	setp.lt.u32 	%p3, %r26, 66;
	@%p3 bra 	$L__BB7_6;
$L__BB7_3:
	shr.u32 	%r9, %r26, 1;
	setp.ge.u32 	%p4, %r1, %r9;
	@%p4 bra 	$L__BB7_5;
	shl.b32 	%r23, %r9, 2;
	add.s32 	%r24, %r7, %r23;
	ld.volatile.shared.f32 	%f30, [%r24];
	ld.volatile.shared.f32 	%f31, [%r7];
	add.f32 	%f32, %f30, %f31;
	st.volatile.shared.f32 	[%r7], %f32;
$L__BB7_5:
	bar.sync 	0;
	setp.gt.u32 	%p5, %r26, 131;
	mov.u32 	%r26, %r9;
	@%p5 bra 	$L__BB7_3;
$L__BB7_6:
	setp.gt.u32 	%p6, %r1, 31;
	@%p6 bra 	$L__BB7_9;
	ld.volatile.shared.f32 	%f33, [%r7+128];
	ld.volatile.shared.f32 	%f34, [%r7];
	add.f32 	%f35, %f33, %f34;
	st.volatile.shared.f32 	[%r7], %f35;
	ld.volatile.shared.f32 	%f36, [%r7+64];
	ld.volatile.shared.f32 	%f37, [%r7];
	add.f32 	%f38, %f36, %f37;
	st.volatile.shared.f32 	[%r7], %f38;
	ld.volatile.shared.f32 	%f39, [%r7+32];
	ld.volatile.shared.f32 	%f40, [%r7];
	add.f32 	%f41, %f39, %f40;
	st.volatile.shared.f32 	[%r7], %f41;
	ld.volatile.shared.f32 	%f42, [%r7+16];
	ld.volatile.shared.f32 	%f43, [%r7];
	add.f32 	%f44, %f42, %f43;
	st.volatile.shared.f32 	[%r7], %f44;
	ld.volatile.shared.f32 	%f45, [%r7+8];
	ld.volatile.shared.f32 	%f46, [%r7];
	add.f32 	%f47, %f45, %f46;
	st.volatile.shared.f32 	[%r7], %f47;
	ld.volatile.shared.f32 	%f48, [%r7+4];
	ld.volatile.shared.f32 	%f49, [%r7];
	add.f32 	%f50, %f48, %f49;
	st.volatile.shared.f32 	[%r7], %f50;
	setp.ne.s32 	%p7, %r1, 0;
	@%p7 bra 	$L__BB7_9;
	ld.volatile.shared.f32 	%f51, [cache];
	cvta.to.global.u64 	%rd33, %rd3;
	atom.global.add.f32 	%f52, [%rd33], %f51;
$L__BB7_9:
	ret;

}


// ===== COMPILED SASS (sm_100) =====

	.target	sm_100

	.elftype	@"ET_EXEC"


//--------------------- .note.nv.tkinfo           --------------------------
	.section	.note.nv.tkinfo,"",@"SHT_NOTE"
	.sectionflags	@"SHF_NOTE_NV_TKINFO"
	.tkinfo
        /*0018*/ 	.word	0x00000002
        /*0030*/ 	.string	""
        /*0030*/ 	.string	"ptxas"
        /*0030*/ 	.string	"Cuda compilation tools, release 13.0, V13.0.88"
        /*0030*/ 	.string	"Build cuda_13.0.r13.0/compiler.36424714_0"
        /*0030*/ 	.string	"-arch sm_100 -m 64 "



//--------------------- .note.nv.cuinfo           --------------------------
	.section	.note.nv.cuinfo,"",@"SHT_NOTE"
	.sectionflags	@"SHF_NOTE_NV_CUINFO"
        /*0018*/ 	.short	0x0002
        /*001a*/ 	.short	0x0064
        /*001c*/ 	.short	0x0082
	.zero		2


//--------------------- .nv.info                  --------------------------
	.section	.nv.info,"",@"SHT_CUDA_INFO"
	.align	4


	//----- nvinfo : EIATTR_REGCOUNT
	.align		4
        /*0000*/ 	.byte	0x04, 0x2f
        /*0002*/ 	.short	(.L_1 - .L_0)
	.align		4
.L_0:
        /*0004*/ 	.word	index@(_Z16dotProductKernelILj0EEvjPfS0_S0_)
        /*0008*/ 	.word	0x00000020


	//----- nvinfo : EIATTR_FRAME_SIZE
	.align		4
.L_1:
        /*000c*/ 	.byte	0x04, 0x11
        /*000e*/ 	.short	(.L_3 - .L_2)
	.align		4
.L_2:
        /*0010*/ 	.word	index@(_Z16dotProductKernelILj0EEvjPfS0_S0_)
        /*0014*/ 	.word	0x00000000


	//----- nvinfo : EIATTR_REGCOUNT
	.align		4
.L_3:
        /*0018*/ 	.byte	0x04, 0x2f
        /*001a*/ 	.short	(.L_5 - .L_4)
	.align		4
.L_4:
        /*001c*/ 	.word	index@(_Z16dotProductKernelILj1EEvjPfS0_S0_)
        /*0020*/ 	.word	0x00000020


	//----- nvinfo : EIATTR_FRAME_SIZE
	.align		4
.L_5:
        /*0024*/ 	.byte	0x04, 0x11
        /*0026*/ 	.short	(.L_7 - .L_6)
	.align		4
.L_6:
        /*0028*/ 	.word	index@(_Z16dotProductKernelILj1EEvjPfS0_S0_)
        /*002c*/ 	.word	0x00000000


	//----- nvinfo : EIATTR_REGCOUNT
	.align		4
.L_7:
        /*0030*/ 	.byte	0x04, 0x2f
        /*0032*/ 	.short	(.L_9 - .L_8)
	.align		4
.L_8:
        /*0034*/ 	.word	index@(_Z16dotProductKernelILj2EEvjPfS0_S0_)
        /*0038*/ 	.word	0x00000020


	//----- nvinfo : EIATTR_FRAME_SIZE
	.align		4
.L_9:
        /*003c*/ 	.byte	0x04, 0x11
        /*003e*/ 	.short	(.L_11 - .L_10)
	.align		4
.L_10:
        /*0040*/ 	.word	index@(_Z16dotProductKernelILj2EEvjPfS0_S0_)
        /*0044*/ 	.word	0x00000000


	//----- nvinfo : EIATTR_REGCOUNT
	.align		4
.L_11:
        /*0048*/ 	.byte	0x04, 0x2f
        /*004a*/ 	.short	(.L_13 - .L_12)
	.align		4
.L_12:
        /*004c*/ 	.word	index@(_Z16dotProductKernelILj3EEvjPfS0_S0_)
        /*0050*/ 	.word	0x00000020


	//----- nvinfo : EIATTR_FRAME_SIZE
	.align		4
.L_13:
        /*0054*/ 	.byte	0x04, 0x11
        /*0056*/ 	.short	(.L_15 - .L_14)
	.align		4
.L_14:
        /*0058*/ 	.word	index@(_Z16dotProductKernelILj3EEvjPfS0_S0_)
        /*005c*/ 	.word	0x00000000


	//----- nvinfo : EIATTR_REGCOUNT
	.align		4
.L_15:
        /*0060*/ 	.byte	0x04, 0x2f
        /*0062*/ 	.short	(.L_17 - .L_16)
	.align		4
.L_16:
        /*0064*/ 	.word	index@(_Z16dotProductKernelILj4EEvjPfS0_S0_)
        /*0068*/ 	.word	0x00000020


	//----- nvinfo : EIATTR_FRAME_SIZE
	.align		4
.L_17:
        /*006c*/ 	.byte	0x04, 0x11
        /*006e*/ 	.short	(.L_19 - .L_18)
	.align		4
.L_18:
        /*0070*/ 	.word	index@(_Z16dotProductKernelILj4EEvjPfS0_S0_)
        /*0074*/ 	.word	0x00000000


	//----- nvinfo : EIATTR_REGCOUNT
	.align		4
.L_19:
        /*0078*/ 	.byte	0x04, 0x2f
        /*007a*/ 	.short	(.L_21 - .L_20)
	.align		4
.L_20:
        /*007c*/ 	.word	index@(_Z16dotProductKernelILj5EEvjPfS0_S0_)
        /*0080*/ 	.word	0x00000020


	//----- nvinfo : EIATTR_FRAME_SIZE
	.align		4
.L_21:
        /*0084*/ 	.byte	0x04, 0x11
        /*0086*/ 	.short	(.L_23 - .L_22)
	.align		4
.L_22:
        /*0088*/ 	.word	index@(_Z16dotProductKernelILj5EEvjPfS0_S0_)
        /*008c*/ 	.word	0x00000000


	//----- nvinfo : EIATTR_REGCOUNT
	.align		4
.L_23:
        /*0090*/ 	.byte	0x04, 0x2f
        /*0092*/ 	.short	(.L_25 - .L_24)
	.align		4
.L_24:
        /*0094*/ 	.word	index@(_Z16dotProductKernelILj6EEvjPfS0_S0_)
        /*0098*/ 	.word	0x00000020


	//----- nvinfo : EIATTR_FRAME_SIZE
	.align		4
.L_25:
        /*009c*/ 	.byte	0x04, 0x11
        /*009e*/ 	.short	(.L_27 - .L_26)
	.align		4
.L_26:
        /*00a0*/ 	.word	index@(_Z16dotProductKernelILj6EEvjPfS0_S0_)
        /*00a4*/ 	.word	0x00000000


	//----- nvinfo : EIATTR_REGCOUNT
	.align		4
.L_27:
        /*00a8*/ 	.byte	0x04, 0x2f
        /*00aa*/ 	.short	(.L_29 - .L_28)
	.align		4
.L_28:
        /*00ac*/ 	.word	index@(_Z16dotProductKernelILj7EEvjPfS0_S0_)
        /*00b0*/ 	.word	0x00000020


	//----- nvinfo : EIATTR_FRAME_SIZE
	.align		4
.L_29:
        /*00b4*/ 	.byte	0x04, 0x11
        /*00b6*/ 	.short	(.L_31 - .L_30)
	.align		4
.L_30:
        /*00b8*/ 	.word	index@(_Z16dotProductKernelILj7EEvjPfS0_S0_)
        /*00bc*/ 	.word	0x00000000


	//----- nvinfo : EIATTR_MIN_STACK_SIZE
	.align		4
.L_31:
        /*00c0*/ 	.byte	0x04, 0x12
        /*00c2*/ 	.short	(.L_33 - .L_32)
	.align		4
.L_32:
        /*00c4*/ 	.word	index@(_Z16dotProductKernelILj7EEvjPfS0_S0_)
        /*00c8*/ 	.word	0x00000000


	//----- nvinfo : EIATTR_MIN_STACK_SIZE
	.align		4
.L_33:
        /*00cc*/ 	.byte	0x04, 0x12
        /*00ce*/ 	.short	(.L_35 - .L_34)
	.align		4
.L_34:
        /*00d0*/ 	.word	index@(_Z16dotProductKernelILj6EEvjPfS0_S0_)
        /*00d4*/ 	.word	0x00000000


	//----- nvinfo : EIATTR_MIN_STACK_SIZE
	.align		4
.L_35:
        /*00d8*/ 	.byte	0x04, 0x12
        /*00da*/ 	.short	(.L_37 - .L_36)
	.align		4
.L_36:
        /*00dc*/ 	.word	index@(_Z16dotProductKernelILj5EEvjPfS0_S0_)
        /*00e0*/ 	.word	0x00000000


	//----- nvinfo : EIATTR_MIN_STACK_SIZE
	.align		4
.L_37:
        /*00e4*/ 	.byte	0x04, 0x12
        /*00e6*/ 	.short	(.L_39 - .L_38)
	.align		4
.L_38:
        /*00e8*/ 	.word	index@(_Z16dotProductKernelILj4EEvjPfS0_S0_)
        /*00ec*/ 	.word	0x00000000


	//----- nvinfo : EIATTR_MIN_STACK_SIZE
	.align		4
.L_39:
        /*00f0*/ 	.byte	0x04, 0x12
        /*00f2*/ 	.short	(.L_41 - .L_40)
	.align		4
.L_40:
        /*00f4*/ 	.word	index@(_Z16dotProductKernelILj3EEvjPfS0_S0_)
        /*00f8*/ 	.word	0x00000000


	//----- nvinfo : EIATTR_MIN_STACK_SIZE
	.align		4
.L_41:
        /*00fc*/ 	.byte	0x04, 0x12
        /*00fe*/ 	.short	(.L_43 - .L_42)
	.align		4
.L_42:
        /*0100*/ 	.word	index@(_Z16dotProductKernelILj2EEvjPfS0_S0_)
        /*0104*/ 	.word	0x00000000


	//----- nvinfo : EIATTR_MIN_STACK_SIZE
	.align		4
.L_43:
        /*0108*/ 	.byte	0x04, 0x12
        /*010a*/ 	.short	(.L_45 - .L_44)
	.align		4
.L_44:
        /*010c*/ 	.word	index@(_Z16dotProductKernelILj1EEvjPfS0_S0_)
        /*0110*/ 	.word	0x00000000


	//----- nvinfo : EIATTR_MIN_STACK_SIZE
	.align		4
.L_45:
        /*0114*/ 	.byte	0x04, 0x12
        /*0116*/ 	.short	(.L_47 - .L_46)
	.align		4
.L_46:
        /*0118*/ 	.word	index@(_Z16dotProductKernelILj0EEvjPfS0_S0_)
        /*011c*/ 	.word	0x00000000
.L_47:


//--------------------- .nv.compat                --------------------------
	.section	.nv.compat,"",@"SHT_CUDA_COMPAT_INFO"
	.align	4
        /*0000*/ 	.byte	0x02, 0x09, 0x00, 0x00, 0x02, 0x02, 0x01, 0x00, 0x02, 0x05, 0x05, 0x00, 0x03, 0x07, 0x01, 0x01
        /*0010*/ 	.byte	0x02, 0x03, 0x00, 0x00, 0x02, 0x06, 0x01, 0x00, 0x04, 0x0b, 0x08, 0x00, 0x09, 0x00, 0x00, 0x00
        /*0020*/ 	.byte	0x00, 0x00, 0x00, 0x00


//--------------------- .nv.info._Z16dotProductKernelILj7EEvjPfS0_S0_ --------------------------
	.section	.nv.info._Z16dotProductKernelILj7EEvjPfS0_S0_,"",@"SHT_CUDA_INFO"
	.sectionflags	@""
	.align	4


	//----- nvinfo : EIATTR_CUDA_API_VERSION
	.align		4
        /*0000*/ 	.byte	0x04, 0x37
        /*0002*/ 	.short	(.L_49 - .L_48)
.L_48:
        /*0004*/ 	.word	0x00000082


	//----- nvinfo : EIATTR_KPARAM_INFO
	.align		4
.L_49:
        /*0008*/ 	.byte	0x04, 0x17
        /*000a*/ 	.short	(.L_51 - .L_50)
.L_50:
        /*000c*/ 	.word	0x00000000
        /*0010*/ 	.short	0x0003
        /*0012*/ 	.short	0x0018
        /*0014*/ 	.byte	0x00, 0xf5, 0x21, 0x00


	//----- nvinfo : EIATTR_KPARAM_INFO
	.align		4
.L_51:
        /*0018*/ 	.byte	0x04, 0x17
        /*001a*/ 	.short	(.L_53 - .L_52)
.L_52:
        /*001c*/ 	.word	0x00000000
        /*0020*/ 	.short	0x0002
        /*0022*/ 	.short	0x0010
        /*0024*/ 	.byte	0x00, 0xf5, 0x21, 0x00


	//----- nvinfo : EIATTR_KPARAM_INFO
	.align		4
.L_53:
        /*0028*/ 	.byte	0x04, 0x17
        /*002a*/ 	.short	(.L_55 - .L_54)
.L_54:
        /*002c*/ 	.word	0x00000000
        /*0030*/ 	.short	0x0001
        /*0032*/ 	.short	0x0008
        /*0034*/ 	.byte	0x00, 0xf5, 0x21, 0x00


	//----- nvinfo : EIATTR_KPARAM_INFO
	.align		4
.L_55:
        /*0038*/ 	.byte	0x04, 0x17
        /*003a*/ 	.short	(.L_57 - .L_56)
.L_56:
        /*003c*/ 	.word	0x00000000
        /*0040*/ 	.short	0x0000
        /*0042*/ 	.short	0x0000
        /*0044*/ 	.byte	0x00, 0xf0, 0x11, 0x00


	//----- nvinfo : EIATTR_SPARSE_MMA_MASK
	.align		4
.L_57:
        /*0048*/ 	.byte	0x03, 0x50
        /*004a*/ 	.short	0x0000


	//----- nvinfo : EIATTR_MAXREG_COUNT
	.align		4
        /*004c*/ 	.byte	0x03, 0x1b
        /*004e*/ 	.short	0x00ff


	//----- nvinfo : EIATTR_NUM_BARRIERS
	.align		4
        /*0050*/ 	.byte	0x02, 0x4c
        /*0052*/ 	.byte	0x01
	.zero		1


	//----- nvinfo : EIATTR_MERCURY_ISA_VERSION
	.align		4
        /*0054*/ 	.byte	0x03, 0x5f
        /*0056*/ 	.short	0x0101


	//----- nvinfo : EIATTR_VRC_CTA_INIT_COUNT
	.align		4
        /*0058*/ 	.byte	0x02, 0x4a
	.zero		1
	.zero		1


	//----- nvinfo : EIATTR_EXIT_INSTR_OFFSETS
	.align		4
        /*005c*/ 	.byte	0x04, 0x1c
        /*005e*/ 	.short	(.L_59 - .L_58)


	//   ....[0]....
.L_58:
        /*0060*/ 	.word	0x000005c0


	//   ....[1]....
        /*0064*/ 	.word	0x00000760


	//   ....[2]....
        /*0068*/ 	.word	0x000007d0


	//----- nvinfo : EIATTR_CRS_STACK_SIZE
	.align		4
.L_59:
        /*006c*/ 	.byte	0x04, 0x1e
        /*006e*/ 	.short	(.L_61 - .L_60)
.L_60:
        /*0070*/ 	.word	0x00000000


	//----- nvinfo : EIATTR_CBANK_PARAM_SIZE
	.align		4
.L_61:
        /*0074*/ 	.byte	0x03, 0x19
        /*0076*/ 	.short	0x0020


	//----- nvinfo : EIATTR_PARAM_CBANK
	.align		4
        /*0078*/ 	.byte	0x04, 0x0a
        /*007a*/ 	.short	(.L_63 - .L_62)
	.align		4
.L_62:
        /*007c*/ 	.word	index@(.nv.constant0._Z16dotProductKernelILj7EEvjPfS0_S0_)
        /*0080*/ 	.short	0x0380
        /*0082*/ 	.short	0x0020


	//----- nvinfo : EIATTR_SW_WAR
	.align		4
.L_63:
        /*0084*/ 	.byte	0x04, 0x36
        /*0086*/ 	.short	(.L_65 - .L_64)
.L_64:
        /*0088*/ 	.word	0x00000008
.L_65:


//--------------------- .nv.info._Z16dotProductKernelILj6EEvjPfS0_S0_ --------------------------
	.section	.nv.info._Z16dotProductKernelILj6EEvjPfS0_S0_,"",@"SHT_CUDA_INFO"
	.sectionflags	@""
	.align	4


	//----- nvinfo : EIATTR_CUDA_API_VERSION
	.align		4
        /*0000*/ 	.byte	0x04, 0x37
        /*0002*/ 	.short	(.L_67 - .L_66)
.L_66:
        /*0004*/ 	.word	0x00000082


	//----- nvinfo : EIATTR_KPARAM_INFO
	.align		4
.L_67:
        /*0008*/ 	.byte	0x04, 0x17
        /*000a*/ 	.short	(.L_69 - .L_68)
.L_68:
        /*000c*/ 	.word	0x00000000
        /*0010*/ 	.short	0x0003
        /*0012*/ 	.short	0x0018
        /*0014*/ 	.byte	0x00, 0xf5, 0x21, 0x00


	//----- nvinfo : EIATTR_KPARAM_INFO
	.align		4
.L_69:
        /*0018*/ 	.byte	0x04, 0x17
        /*001a*/ 	.short	(.L_71 - .L_70)
.L_70:
        /*001c*/ 	.word	0x00000000
        /*0020*/ 	.short	0x0002
        /*0022*/ 	.short	0x0010
        /*0024*/ 	.byte	0x00, 0xf5, 0x21, 0x00


	//----- nvinfo : EIATTR_KPARAM_INFO
	.align		4
.L_71:
        /*0028*/ 	.byte	0x04, 0x17
        /*002a*/ 	.short	(.L_73 - .L_72)
.L_72:
        /*002c*/ 	.word	0x00000000
        /*0030*/ 	.short	0x0001
        /*0032*/ 	.short	0x0008
        /*0034*/ 	.byte	0x00, 0xf5, 0x21, 0x00


	//----- nvinfo : EIATTR_KPARAM_INFO
	.align		4
.L_73:
        /*0038*/ 	.byte	0x04, 0x17
        /*003a*/ 	.short	(.L_75 - .L_74)
.L_74:
        /*003c*/ 	.word	0x00000000
        /*0040*/ 	.short	0x0000
        /*0042*/ 	.short	0x0000
        /*0044*/ 	.byte	0x00, 0xf0, 0x11, 0x00


	//----- nvinfo : EIATTR_SPARSE_MMA_MASK
	.align		4
.L_75:
        /*0048*/ 	.byte	0x03, 0x50
        /*004a*/ 	.short	0x0000


	//----- nvinfo : EIATTR_MAXREG_COUNT
	.align		4
        /*004c*/ 	.byte	0x03, 0x1b
        /*004e*/ 	.short	0x00ff


	//----- nvinfo : EIATTR_NUM_BARRIERS
	.align		4
        /*0050*/ 	.byte	0x02, 0x4c
        /*0052*/ 	.byte	0x01
	.zero		1


	//----- nvinfo : EIATTR_MERCURY_ISA_VERSION
	.align		4
        /*0054*/ 	.byte	0x03, 0x5f
        /*0056*/ 	.short	0x0101


	//----- nvinfo : EIATTR_VRC_CTA_INIT_COUNT
	.align		4
        /*0058*/ 	.byte	0x02, 0x4a
	.zero		1
	.zero		1


	//----- nvinfo : EIATTR_EXIT_INSTR_OFFSETS
	.align		4
        /*005c*/ 	.byte	0x04, 0x1c
        /*005e*/ 	.short	(.L_77 - .L_76)


	//   ....[0]....
.L_76:
        /*0060*/ 	.word	0x00000590


	//   ....[1]....
        /*0064*/ 	.word	0x00000730


	//   ....[2]....
        /*0068*/ 	.word	0x000007a0


	//----- nvinfo : EIATTR_CRS_STACK_SIZE
	.align		4
.L_77:
        /*006c*/ 	.byte	0x04, 0x1e
        /*006e*/ 	.short	(.L_79 - .L_78)
.L_78:
        /*0070*/ 	.word	0x00000000


	//----- nvinfo : EIATTR_CBANK_PARAM_SIZE
	.align		4
.L_79:
        /*0074*/ 	.byte	0x03, 0x19
        /*0076*/ 	.short	0x0020


	//----- nvinfo : EIATTR_PARAM_CBANK
	.align		4
        /*0078*/ 	.byte	0x04, 0x0a
        /*007a*/ 	.short	(.L_81 - .L_80)
	.align		4
.L_80:
        /*007c*/ 	.word	index@(.nv.constant0._Z16dotProductKernelILj6EEvjPfS0_S0_)
        /*0080*/ 	.short	0x0380
        /*0082*/ 	.short	0x0020


	//----- nvinfo : EIATTR_SW_WAR
	.align		4
.L_81:
        /*0084*/ 	.byte	0x04, 0x36
        /*0086*/ 	.short	(.L_83 - .L_82)
.L_82:
        /*0088*/ 	.word	0x00000008
.L_83:


//--------------------- .nv.info._Z16dotProductKernelILj5EEvjPfS0_S0_ --------------------------
	.section	.nv.info._Z16dotProductKernelILj5EEvjPfS0_S0_,"",@"SHT_CUDA_INFO"
	.sectionflags	@""
	.align	4


	//----- nvinfo : EIATTR_CUDA_API_VERSION
	.align		4
        /*0000*/ 	.byte	0x04, 0x37
        /*0002*/ 	.short	(.L_85 - .L_84)
.L_84:
        /*0004*/ 	.word	0x00000082


	//----- nvinfo : EIATTR_KPARAM_INFO
	.align		4
.L_85:
        /*0008*/ 	.byte	0x04, 0x17
        /*000a*/ 	.short	(.L_87 - .L_86)
.L_86:
        /*000c*/ 	.word	0x00000000
        /*0010*/ 	.short	0x0003
        /*0012*/ 	.short	0x0018
        /*0014*/ 	.byte	0x00, 0xf5, 0x21, 0x00


	//----- nvinfo : EIATTR_KPARAM_INFO
	.align		4
.L_87:
        /*0018*/ 	.byte	0x04, 0x17
        /*001a*/ 	.short	(.L_89 - .L_88)
.L_88:
        /*001c*/ 	.word	0x00000000
        /*0020*/ 	.short	0x0002
        /*0022*/ 	.short	0x0010
        /*0024*/ 	.byte	0x00, 0xf5, 0x21, 0x00


	//----- nvinfo : EIATTR_KPARAM_INFO
	.align		4
.L_89:
        /*0028*/ 	.byte	0x04, 0x17
        /*002a*/ 	.short	(.L_91 - .L_90)
.L_90:
        /*002c*/ 	.word	0x00000000
        /*0030*/ 	.short	0x0001
        /*0032*/ 	.short	0x0008
        /*0034*/ 	.byte	0x00, 0xf5, 0x21, 0x00


	//----- nvinfo : EIATTR_KPARAM_INFO
	.align		4
.L_91:
        /*0038*/ 	.byte	0x04, 0x17
        /*003a*/ 	.short	(.L_93 - .L_92)
.L_92:
        /*003c*/ 	.word	0x00000000
        /*0040*/ 	.short	0x0000
        /*0042*/ 	.short	0x0000
        /*0044*/ 	.byte	0x00, 0xf0, 0x11, 0x00


	//----- nvinfo : EIATTR_SPARSE_MMA_MASK
	.align		4
.L_93:
        /*0048*/ 	.byte	0x03, 0x50
        /*004a*/ 	.short	0x0000


	//----- nvinfo : EIATTR_MAXREG_COUNT
	.align		4
        /*004c*/ 	.byte	0x03, 0x1b
        /*004e*/ 	.short	0x00ff


	//----- nvinfo : EIATTR_NUM_BARRIERS
	.align		4
        /*0050*/ 	.byte	0x02, 0x4c
        /*0052*/ 	.byte	0x01
	.zero		1


	//----- nvinfo : EIATTR_MERCURY_ISA_VERSION
	.align		4
        /*0054*/ 	.byte	0x03, 0x5f
        /*0056*/ 	.short	0x0101


	//----- nvinfo : EIATTR_VRC_CTA_INIT_COUNT
	.align		4
        /*0058*/ 	.byte	0x02, 0x4a
	.zero		1
	.zero		1


	//----- nvinfo : EIATTR_EXIT_INSTR_OFFSETS
	.align		4
        /*005c*/ 	.byte	0x04, 0x1c
        /*005e*/ 	.short	(.L_95 - .L_94)


	//   ....[0]....
.L_94:
        /*0060*/ 	.word	0x000005c0


	//   ....[1]....
        /*0064*/ 	.word	0x00000760


	//   ....[2]....
        /*0068*/ 	.word	0x000007d0


	//----- nvinfo : EIATTR_CRS_STACK_SIZE
	.align		4
.L_95:
        /*006c*/ 	.byte	0x04, 0x1e
        /*006e*/ 	.short	(.L_97 - .L_96)
.L_96:
        /*0070*/ 	.word	0x00000000


	//----- nvinfo : EIATTR_CBANK_PARAM_SIZE
	.align		4
.L_97:
        /*0074*/ 	.byte	0x03, 0x19
        /*0076*/ 	.short	0x0020


	//----- nvinfo : EIATTR_PARAM_CBANK
	.align		4
        /*0078*/ 	.byte	0x04, 0x0a
        /*007a*/ 	.short	(.L_99 - .L_98)
	.align		4
.L_98:
        /*007c*/ 	.word	index@(.nv.constant0._Z16dotProductKernelILj5EEvjPfS0_S0_)
        /*0080*/ 	.short	0x0380
        /*0082*/ 	.short	0x0020


	//----- nvinfo : EIATTR_SW_WAR
	.align		4
.L_99:
        /*0084*/ 	.byte	0x04, 0x36
        /*0086*/ 	.short	(.L_101 - .L_100)
.L_100:
        /*0088*/ 	.word	0x00000008
.L_101:


//--------------------- .nv.info._Z16dotProductKernelILj4EEvjPfS0_S0_ --------------------------
	.section	.nv.info._Z16dotProductKernelILj4EEvjPfS0_S0_,"",@"SHT_CUDA_INFO"
	.sectionflags	@""
	.align	4


	//----- nvinfo : EIATTR_CUDA_API_VERSION
	.align		4
        /*0000*/ 	.byte	0x04, 0x37
        /*0002*/ 	.short	(.L_103 - .L_102)
.L_102:
        /*0004*/ 	.word	0x00000082


	//----- nvinfo : EIATTR_KPARAM_INFO
	.align		4
.L_103:
        /*0008*/ 	.byte	0x04, 0x17
        /*000a*/ 	.short	(.L_105 - .L_104)
.L_104:
        /*000c*/ 	.word	0x00000000
        /*0010*/ 	.short	0x0003
        /*0012*/ 	.short	0x0018
        /*0014*/ 	.byte	0x00, 0xf5, 0x21, 0x00


	//----- nvinfo : EIATTR_KPARAM_INFO
	.align		4
.L_105:
        /*0018*/ 	.byte	0x04, 0x17
        /*001a*/ 	.short	(.L_107 - .L_106)
.L_106:
        /*001c*/ 	.word	0x00000000
        /*0020*/ 	.short	0x0002
        /*0022*/ 	.short	0x0010
        /*0024*/ 	.byte	0x00, 0xf5, 0x21, 0x00


	//----- nvinfo : EIATTR_KPARAM_INFO
	.align		4
.L_107:
        /*0028*/ 	.byte	0x04, 0x17
        /*002a*/ 	.short	(.L_109 - .L_108)
.L_108:
        /*002c*/ 	.word	0x00000000
        /*0030*/ 	.short	0x0001
        /*0032*/ 	.short	0x0008
        /*0034*/ 	.byte	0x00, 0xf5, 0x21, 0x00


	//----- nvinfo : EIATTR_KPARAM_INFO
	.align		4
.L_109:
        /*0038*/ 	.byte	0x04, 0x17
        /*003a*/ 	.short	(.L_111 - .L_110)
.L_110:
        /*003c*/ 	.word	0x00000000
        /*0040*/ 	.short	0x0000
        /*0042*/ 	.short	0x0000
        /*0044*/ 	.byte	0x00, 0xf0, 0x11, 0x00


	//----- nvinfo : EIATTR_SPARSE_MMA_MASK
	.align		4
.L_111:
        /*0048*/ 	.byte	0x03, 0x50
        /*004a*/ 	.short	0x0000


	//----- nvinfo : EIATTR_MAXREG_COUNT
	.align		4
        /*004c*/ 	.byte	0x03, 0x1b
        /*004e*/ 	.short	0x00ff


	//----- nvinfo : EIATTR_NUM_BARRIERS
	.align		4
        /*0050*/ 	.byte	0x02, 0x4c
        /*0052*/ 	.byte	0x01
	.zero		1


	//----- nvinfo : EIATTR_MERCURY_ISA_VERSION
	.align		4
        /*0054*/ 	.byte	0x03, 0x5f
        /*0056*/ 	.short	0x0101


	//----- nvinfo : EIATTR_VRC_CTA_INIT_COUNT
	.align		4
        /*0058*/ 	.byte	0x02, 0x4a
	.zero		1
	.zero		1


	//----- nvinfo : EIATTR_EXIT_INSTR_OFFSETS
	.align		4
        /*005c*/ 	.byte	0x04, 0x1c
        /*005e*/ 	.short	(.L_113 - .L_112)


	//   ....[0]....
.L_112:
        /*0060*/ 	.word	0x00000590


	//   ....[1]....
        /*0064*/ 	.word	0x00000730


	//   ....[2]....
        /*0068*/ 	.word	0x000007a0


	//----- nvinfo : EIATTR_CRS_STACK_SIZE
	.align		4
.L_113:
        /*006c*/ 	.byte	0x04, 0x1e
        /*006e*/ 	.short	(.L_115 - .L_114)
.L_114:
        /*0070*/ 	.word	0x00000000


	//----- nvinfo : EIATTR_CBANK_PARAM_SIZE
	.align		4
.L_115:
        /*0074*/ 	.byte	0x03, 0x19
        /*0076*/ 	.short	0x0020


	//----- nvinfo : EIATTR_PARAM_CBANK
	.align		4
        /*0078*/ 	.byte	0x04, 0x0a
        /*007a*/ 	.short	(.L_117 - .L_116)
	.align		4
.L_116:
        /*007c*/ 	.word	index@(.nv.constant0._Z16dotProductKernelILj4EEvjPfS0_S0_)
        /*0080*/ 	.short	0x0380
        /*0082*/ 	.short	0x0020


	//----- nvinfo : EIATTR_SW_WAR
	.align		4
.L_117:
        /*0084*/ 	.byte	0x04, 0x36
        /*0086*/ 	.short	(.L_119 - .L_118)
.L_118:
        /*0088*/ 	.word	0x00000008
.L_119:


//--------------------- .nv.info._Z16dotProductKernelILj3EEvjPfS0_S0_ --------------------------
	.section	.nv.info._Z16dotProductKernelILj3EEvjPfS0_S0_,"",@"SHT_CUDA_INFO"
	.sectionflags	@""
	.align	4


	//----- nvinfo : EIATTR_CUDA_API_VERSION
	.align		4
        /*0000*/ 	.byte	0x04, 0x37
        /*0002*/ 	.short	(.L_121 - .L_120)
.L_120:
        /*0004*/ 	.word	0x00000082


	//----- nvinfo : EIATTR_KPARAM_INFO
	.align		4
.L_121:
        /*0008*/ 	.byte	0x04, 0x17
        /*000a*/ 	.short	(.L_123 - .L_122)
.L_122:
        /*000c*/ 	.word	0x00000000
        /*0010*/ 	.short	0x0003
        /*0012*/ 	.short	0x0018
        /*0014*/ 	.byte	0x00, 0xf5, 0x21, 0x00


	//----- nvinfo : EIATTR_KPARAM_INFO
	.align		4
.L_123:
        /*0018*/ 	.byte	0x04, 0x17
        /*001a*/ 	.short	(.L_125 - .L_124)
.L_124:
        /*001c*/ 	.word	0x00000000
        /*0020*/ 	.short	0x0002
        /*0022*/ 	.short	0x0010
        /*0024*/ 	.byte	0x00, 0xf5, 0x21, 0x00


	//----- nvinfo : EIATTR_KPARAM_INFO
	.align		4
.L_125:
        /*0028*/ 	.byte	0x04, 0x17
        /*002a*/ 	.short	(.L_127 - .L_126)
.L_126:
        /*002c*/ 	.word	0x00000000
        /*0030*/ 	.short	0x0001
        /*0032*/ 	.short	0x0008
        /*0034*/ 	.byte	0x00, 0xf5, 0x21, 0x00


	//----- nvinfo : EIATTR_KPARAM_INFO
	.align		4
.L_127:
        /*0038*/ 	.byte	0x04, 0x17
        /*003a*/ 	.short	(.L_129 - .L_128)
.L_128:
        /*003c*/ 	.word	0x00000000
        /*0040*/ 	.short	0x0000
        /*0042*/ 	.short	0x0000
        /*0044*/ 	.byte	0x00, 0xf0, 0x11, 0x00


	//----- nvinfo : EIATTR_SPARSE_MMA_MASK
	.align		4
.L_129:
        /*0048*/ 	.byte	0x03, 0x50
        /*004a*/ 	.short	0x0000


	//----- nvinfo : EIATTR_MAXREG_COUNT
	.align		4
        /*004c*/ 	.byte	0x03, 0x1b
        /*004e*/ 	.short	0x00ff


	//----- nvinfo : EIATTR_NUM_BARRIERS
	.align		4
        /*0050*/ 	.byte	0x02, 0x4c
        /*0052*/ 	.byte	0x01
	.zero		1


	//----- nvinfo : EIATTR_MERCURY_ISA_VERSION
	.align		4
        /*0054*/ 	.byte	0x03, 0x5f
        /*0056*/ 	.short	0x0101


	//----- nvinfo : EIATTR_VRC_CTA_INIT_COUNT
	.align		4
        /*0058*/ 	.byte	0x02, 0x4a
	.zero		1
	.zero		1


	//----- nvinfo : EIATTR_EXIT_INSTR_OFFSETS
	.align		4
        /*005c*/ 	.byte	0x04, 0x1c
        /*005e*/ 	.short	(.L_131 - .L_130)


	//   ....[0]....
.L_130:
        /*0060*/ 	.word	0x000005c0


	//   ....[1]....
        /*0064*/ 	.word	0x00000760


	//   ....[2]....
        /*0068*/ 	.word	0x000007d0


	//----- nvinfo : EIATTR_CRS_STACK_SIZE
	.align		4
.L_131:
        /*006c*/ 	.byte	0x04, 0x1e
        /*006e*/ 	.short	(.L_133 - .L_132)
.L_132:
        /*0070*/ 	.word	0x00000000


	//----- nvinfo : EIATTR_CBANK_PARAM_SIZE
	.align		4
.L_133:
        /*0074*/ 	.byte	0x03, 0x19
        /*0076*/ 	.short	0x0020


	//----- nvinfo : EIATTR_PARAM_CBANK
	.align		4
        /*0078*/ 	.byte	0x04, 0x0a
        /*007a*/ 	.short	(.L_135 - .L_134)
	.align		4
.L_134:
        /*007c*/ 	.word	index@(.nv.constant0._Z16dotProductKernelILj3EEvjPfS0_S0_)
        /*0080*/ 	.short	0x0380
        /*0082*/ 	.short	0x0020


	//----- nvinfo : EIATTR_SW_WAR
	.align		4
.L_135:
        /*0084*/ 	.byte	0x04, 0x36
        /*0086*/ 	.short	(.L_137 - .L_136)
.L_136:
        /*0088*/ 	.word	0x00000008
.L_137:


//--------------------- .nv.info._Z16dotProductKernelILj2EEvjPfS0_S0_ --------------------------
	.section	.nv.info._Z16dotProductKernelILj2EEvjPfS0_S0_,"",@"SHT_CUDA_INFO"
	.sectionflags	@""
	.align	4


	//----- nvinfo : EIATTR_CUDA_API_VERSION
	.align		4
        /*0000*/ 	.byte	0x04, 0x37
        /*0002*/ 	.short	(.L_139 - .L_138)
.L_138:
        /*0004*/ 	.word	0x00000082


	//----- nvinfo : EIATTR_KPARAM_INFO
	.align		4
.L_139:
        /*0008*/ 	.byte	0x04, 0x17
        /*000a*/ 	.short	(.L_141 - .L_140)
.L_140:
        /*000c*/ 	.word	0x00000000
        /*0010*/ 	.short	0x0003
        /*0012*/ 	.short	0x0018
        /*0014*/ 	.byte	0x00, 0xf5, 0x21, 0x00


	//----- nvinfo : EIATTR_KPARAM_INFO
	.align		4
.L_141:
        /*0018*/ 	.byte	0x04, 0x17
        /*001a*/ 	.short	(.L_143 - .L_142)
.L_142:
        /*001c*/ 	.word	0x00000000
        /*0020*/ 	.short	0x0002
        /*0022*/ 	.short	0x0010
        /*0024*/ 	.byte	0x00, 0xf5, 0x21, 0x00


	//----- nvinfo : EIATTR_KPARAM_INFO
	.align		4
.L_143:
        /*0028*/ 	.byte	0x04, 0x17
        /*002a*/ 	.short	(.L_145 - .L_144)
.L_144:
        /*002c*/ 	.word	0x00000000
        /*0030*/ 	.short	0x0001
        /*0032*/ 	.short	0x0008
        /*0034*/ 	.byte	0x00, 0xf5, 0x21, 0x00


	//----- nvinfo : EIATTR_KPARAM_INFO
	.align		4
.L_145:
        /*0038*/ 	.byte	0x04, 0x17
        /*003a*/ 	.short	(.L_147 - .L_146)
.L_146:
        /*003c*/ 	.word	0x00000000
        /*0040*/ 	.short	0x0000
        /*0042*/ 	.short	0x0000
        /*0044*/ 	.byte	0x00, 0xf0, 0x11, 0x00


	//----- nvinfo : EIATTR_SPARSE_MMA_MASK
	.align		4
.L_147:
        /*0048*/ 	.byte	0x03, 0x50
        /*004a*/ 	.short	0x0000


	//----- nvinfo : EIATTR_MAXREG_COUNT
	.align		4
        /*004c*/ 	.byte	0x03, 0x1b
        /*004e*/ 	.short	0x00ff


	//----- nvinfo : EIATTR_NUM_BARRIERS
	.align		4
        /*0050*/ 	.byte	0x02, 0x4c
        /*0052*/ 	.byte	0x01
	.zero		1


	//----- nvinfo : EIATTR_MERCURY_ISA_VERSION
	.align		4
        /*0054*/ 	.byte	0x03, 0x5f
        /*0056*/ 	.short	0x0101


	//----- nvinfo : EIATTR_VRC_CTA_INIT_COUNT
	.align		4
        /*0058*/ 	.byte	0x02, 0x4a
	.zero		1
	.zero		1


	//----- nvinfo : EIATTR_EXIT_INSTR_OFFSETS
	.align		4
        /*005c*/ 	.byte	0x04, 0x1c
        /*005e*/ 	.short	(.L_149 - .L_148)


	//   ....[0]....
.L_148:
        /*0060*/ 	.word	0x00000590


	//   ....[1]....
        /*0064*/ 	.word	0x00000730


	//   ....[2]....
        /*0068*/ 	.word	0x000007a0


	//----- nvinfo : EIATTR_CRS_STACK_SIZE
	.align		4
.L_149:
        /*006c*/ 	.byte	0x04, 0x1e
        /*006e*/ 	.short	(.L_151 - .L_150)
.L_150:
        /*0070*/ 	.word	0x00000000


	//----- nvinfo : EIATTR_CBANK_PARAM_SIZE
	.align		4
.L_151:
        /*0074*/ 	.byte	0x03, 0x19
        /*0076*/ 	.short	0x0020


	//----- nvinfo : EIATTR_PARAM_CBANK
	.align		4
        /*0078*/ 	.byte	0x04, 0x0a
        /*007a*/ 	.short	(.L_153 - .L_152)
	.align		4
.L_152:
        /*007c*/ 	.word	index@(.nv.constant0._Z16dotProductKernelILj2EEvjPfS0_S0_)
        /*0080*/ 	.short	0x0380
        /*0082*/ 	.short	0x0020


	//----- nvinfo : EIATTR_SW_WAR
	.align		4
.L_153:
        /*0084*/ 	.byte	0x04, 0x36
        /*0086*/ 	.short	(.L_155 - .L_154)
.L_154:
        /*0088*/ 	.word	0x00000008
.L_155:


//--------------------- .nv.info._Z16dotProductKernelILj1EEvjPfS0_S0_ --------------------------
	.section	.nv.info._Z16dotProductKernelILj1EEvjPfS0_S0_,"",@"SHT_CUDA_INFO"
	.sectionflags	@""
	.align	4


	//----- nvinfo : EIATTR_CUDA_API_VERSION
	.align		4
        /*0000*/ 	.byte	0x04, 0x37
        /*0002*/ 	.short	(.L_157 - .L_156)
.L_156:
        /*0004*/ 	.word	0x00000082


	//----- nvinfo : EIATTR_KPARAM_INFO
	.align		4
.L_157:
        /*0008*/ 	.byte	0x04, 0x17
        /*000a*/ 	.short	(.L_159 - .L_158)
.L_158:
        /*000c*/ 	.word	0x00000000
        /*0010*/ 	.short	0x0003
        /*0012*/ 	.short	0x0018
        /*0014*/ 	.byte	0x00, 0xf5, 0x21, 0x00


	//----- nvinfo : EIATTR_KPARAM_INFO
	.align		4
.L_159:
        /*0018*/ 	.byte	0x04, 0x17
        /*001a*/ 	.short	(.L_161 - .L_160)
.L_160:
        /*001c*/ 	.word	0x00000000
        /*0020*/ 	.short	0x0002
        /*0022*/ 	.short	0x0010
        /*0024*/ 	.byte	0x00, 0xf5, 0x21, 0x00


	//----- nvinfo : EIATTR_KPARAM_INFO
	.align		4
.L_161:
        /*0028*/ 	.byte	0x04, 0x17
        /*002a*/ 	.short	(.L_163 - .L_162)
.L_162:
        /*002c*/ 	.word	0x00000000
        /*0030*/ 	.short	0x0001
        /*0032*/ 	.short	0x0008
        /*0034*/ 	.byte	0x00, 0xf5, 0x21, 0x00


	//----- nvinfo : EIATTR_KPARAM_INFO
	.align		4
.L_163:
        /*0038*/ 	.byte	0x04, 0x17
        /*003a*/ 	.short	(.L_165 - .L_164)
.L_164:
        /*003c*/ 	.word	0x00000000
        /*0040*/ 	.short	0x0000
        /*0042*/ 	.short	0x0000
        /*0044*/ 	.byte	0x00, 0xf0, 0x11, 0x00


	//----- nvinfo : EIATTR_SPARSE_MMA_MASK
	.align		4
.L_165:
        /*0048*/ 	.byte	0x03, 0x50
        /*004a*/ 	.short	0x0000


	//----- nvinfo : EIATTR_MAXREG_COUNT
	.align		4
        /*004c*/ 	.byte	0x03, 0x1b
        /*004e*/ 	.short	0x00ff


	//----- nvinfo : EIATTR_NUM_BARRIERS
	.align		4
        /*0050*/ 	.byte	0x02, 0x4c
        /*0052*/ 	.byte	0x01
	.zero		1


	//----- nvinfo : EIATTR_MERCURY_ISA_VERSION
	.align		4
        /*0054*/ 	.byte	0x03, 0x5f
        /*0056*/ 	.short	0x0101


	//----- nvinfo : EIATTR_VRC_CTA_INIT_COUNT
	.align		4
        /*0058*/ 	.byte	0x02, 0x4a
	.zero		1
	.zero		1


	//----- nvinfo : EIATTR_EXIT_INSTR_OFFSETS
	.align		4
        /*005c*/ 	.byte	0x04, 0x1c
        /*005e*/ 	.short	(.L_167 - .L_166)


	//   ....[0]....
.L_166:
        /*0060*/ 	.word	0x000005c0


	//   ....[1]....
        /*0064*/ 	.word	0x00000760


	//   ....[2]....
        /*0068*/ 	.word	0x000007d0


	//----- nvinfo : EIATTR_CRS_STACK_SIZE
	.align		4
.L_167:
        /*006c*/ 	.byte	0x04, 0x1e
        /*006e*/ 	.short	(.L_169 - .L_168)
.L_168:
        /*0070*/ 	.word	0x00000000


	//----- nvinfo : EIATTR_CBANK_PARAM_SIZE
	.align		4
.L_169:
        /*0074*/ 	.byte	0x03, 0x19
        /*0076*/ 	.short	0x0020


	//----- nvinfo : EIATTR_PARAM_CBANK
	.align		4
        /*0078*/ 	.byte	0x04, 0x0a
        /*007a*/ 	.short	(.L_171 - .L_170)
	.align		4
.L_170:
        /*007c*/ 	.word	index@(.nv.constant0._Z16dotProductKernelILj1EEvjPfS0_S0_)
        /*0080*/ 	.short	0x0380
        /*0082*/ 	.short	0x0020


	//----- nvinfo : EIATTR_SW_WAR
	.align		4
.L_171:
        /*0084*/ 	.byte	0x04, 0x36
        /*0086*/ 	.short	(.L_173 - .L_172)
.L_172:
        /*0088*/ 	.word	0x00000008
.L_173:


//--------------------- .nv.info._Z16dotProductKernelILj0EEvjPfS0_S0_ --------------------------
	.section	.nv.info._Z16dotProductKernelILj0EEvjPfS0_S0_,"",@"SHT_CUDA_INFO"
	.sectionflags	@""
	.align	4


	//----- nvinfo : EIATTR_CUDA_API_VERSION
	.align		4
        /*0000*/ 	.byte	0x04, 0x37
        /*0002*/ 	.short	(.L_175 - .L_174)
.L_174:
        /*0004*/ 	.word	0x00000082


	//----- nvinfo : EIATTR_KPARAM_INFO
	.align		4
.L_175:
        /*0008*/ 	.byte	0x04, 0x17
        /*000a*/ 	.short	(.L_177 - .L_176)
.L_176:
        /*000c*/ 	.word	0x00000000
        /*0010*/ 	.short	0x0003
        /*0012*/ 	.short	0x0018
        /*0014*/ 	.byte	0x00, 0xf5, 0x21, 0x00


	//----- nvinfo : EIATTR_KPARAM_INFO
	.align		4
.L_177:
        /*0018*/ 	.byte	0x04, 0x17
        /*001a*/ 	.short	(.L_179 - .L_178)
.L_178:
        /*001c*/ 	.word	0x00000000
        /*0020*/ 	.short	0x0002
        /*0022*/ 	.short	0x0010
        /*0024*/ 	.byte	0x00, 0xf5, 0x21, 0x00


	//----- nvinfo : EIATTR_KPARAM_INFO
	.align		4
.L_179:
        /*0028*/ 	.byte	0x04, 0x17
        /*002a*/ 	.short	(.L_181 - .L_180)
.L_180:
        /*002c*/ 	.word	0x00000000
        /*0030*/ 	.short	0x0001
        /*0032*/ 	.short	0x0008
        /*0034*/ 	.byte	0x00, 0xf5, 0x21, 0x00


	//----- nvinfo : EIATTR_KPARAM_INFO
	.align		4
.L_181:
        /*0038*/ 	.byte	0x04, 0x17
        /*003a*/ 	.short	(.L_183 - .L_182)
.L_182:
        /*003c*/ 	.word	0x00000000
        /*0040*/ 	.short	0x0000
        /*0042*/ 	.short	0x0000
        /*0044*/ 	.byte	0x00, 0xf0, 0x11, 0x00


	//----- nvinfo : EIATTR_SPARSE_MMA_MASK
	.align		4
.L_183:
        /*0048*/ 	.byte	0x03, 0x50
        /*004a*/ 	.short	0x0000


	//----- nvinfo : EIATTR_MAXREG_COUNT
	.align		4
        /*004c*/ 	.byte	0x03, 0x1b
        /*004e*/ 	.short	0x00ff


	//----- nvinfo : EIATTR_NUM_BARRIERS
	.align		4
        /*0050*/ 	.byte	0x02, 0x4c
        /*0052*/ 	.byte	0x01
	.zero		1


	//----- nvinfo : EIATTR_MERCURY_ISA_VERSION
	.align		4
        /*0054*/ 	.byte	0x03, 0x5f
        /*0056*/ 	.short	0x0101


	//----- nvinfo : EIATTR_VRC_CTA_INIT_COUNT
	.align		4
        /*0058*/ 	.byte	0x02, 0x4a
	.zero		1
	.zero		1


	//----- nvinfo : EIATTR_EXIT_INSTR_OFFSETS
	.align		4
        /*005c*/ 	.byte	0x04, 0x1c
        /*005e*/ 	.short	(.L_185 - .L_184)


	//   ....[0]....
.L_184:
        /*0060*/ 	.word	0x00000590


	//   ....[1]....
        /*0064*/ 	.word	0x00000730


	//   ....[2]....
        /*0068*/ 	.word	0x000007a0


	//----- nvinfo : EIATTR_CRS_STACK_SIZE
	.align		4
.L_185:
        /*006c*/ 	.byte	0x04, 0x1e
        /*006e*/ 	.short	(.L_187 - .L_186)
.L_186:
        /*0070*/ 	.word	0x00000000


	//----- nvinfo : EIATTR_CBANK_PARAM_SIZE
	.align		4
.L_187:
        /*0074*/ 	.byte	0x03, 0x19
        /*0076*/ 	.short	0x0020


	//----- nvinfo : EIATTR_PARAM_CBANK
	.align		4
        /*0078*/ 	.byte	0x04, 0x0a
        /*007a*/ 	.short	(.L_189 - .L_188)
	.align		4
.L_188:
        /*007c*/ 	.word	index@(.nv.constant0._Z16dotProductKernelILj0EEvjPfS0_S0_)
        /*0080*/ 	.short	0x0380
        /*0082*/ 	.short	0x0020


	//----- nvinfo : EIATTR_SW_WAR
	.align		4
.L_189:
        /*0084*/ 	.byte	0x04, 0x36
        /*0086*/ 	.short	(.L_191 - .L_190)
.L_190:
        /*0088*/ 	.word	0x00000008
.L_191:


//--------------------- .nv.callgraph             --------------------------
	.section	.nv.callgraph,"",@"SHT_CUDA_CALLGRAPH"
	.align	4
	.sectionentsize	8
	.align		4
        /*0000*/ 	.word	0x00000000
	.align		4
        /*0004*/ 	.word	0xffffffff
	.align		4
        /*0008*/ 	.word	0x00000000
	.align		4
        /*000c*/ 	.word	0xfffffffe
	.align		4
        /*0010*/ 	.word	0x00000000
	.align		4
        /*0014*/ 	.word	0xfffffffd
	.align		4
        /*0018*/ 	.word	0x00000000
	.align		4
        /*001c*/ 	.word	0xfffffffc


//--------------------- .text._Z16dotProductKernelILj7EEvjPfS0_S0_ --------------------------
	.section	.text._Z16dotProductKernelILj7EEvjPfS0_S0_,"ax",@progbits
	.align	128
        .global         _Z16dotProductKernelILj7EEvjPfS0_S0_
        .type           _Z16dotProductKernelILj7EEvjPfS0_S0_,@function
        .size           _Z16dotProductKernelILj7EEvjPfS0_S0_,(.L_x_48 - _Z16dotProductKernelILj7EEvjPfS0_S0_)
        .other          _Z16dotProductKernelILj7EEvjPfS0_S0_,@"STO_CUDA_ENTRY STV_DEFAULT"
_Z16dotProductKernelILj7EEvjPfS0_S0_:
.text._Z16dotProductKernelILj7EEvjPfS0_S0_:
[----:B------:R-:W-:Y:S01]  /*0000*/  LDC R1, c[0x0][0x37c] ;  /* 0x0000df00ff017b82 */ /* 0x000fe20000000800 */
[----:B------:R-:W0:Y:S07]  /*0010*/  S2R R0, SR_TID.X ;  /* 0x0000000000007919 */ /* 0x000e2e0000002100 */
[----:B------:R-:W1:Y:S01]  /*0020*/  LDC.64 R12, c[0x0][0x398] ;  /* 0x0000e600ff0c7b82 */ /* 0x000e620000000a00 */
[----:B------:R-:W0:Y:S01]  /*0030*/  LDCU UR5, c[0x0][0x360] ;  /* 0x00006c00ff0577ac */ /* 0x000e220008000800 */
[----:B------:R-:W0:Y:S01]  /*0040*/  S2R R3, SR_CTAID.X ;  /* 0x0000000000037919 */ /* 0x000e220000002500 */
[----:B------:R-:W2:Y:S05]  /*0050*/  LDCU.64 UR6, c[0x0][0x358] ;  /* 0x00006b00ff0677ac */ /* 0x000eaa0008000a00 */
[----:B------:R-:W3:Y:S01]  /*0060*/  LDC.64 R10, c[0x0][0x390] ;  /* 0x0000e400ff0a7b82 */ /* 0x000ee20000000a00 */
[----:B------:R-:W4:Y:S01]  /*0070*/  LDCU UR8, c[0x0][0x380] ;  /* 0x00007000ff0877ac */ /* 0x000f220008000800 */
[----:B0-----:R-:W-:-:S04]  /*0080*/  IMAD R3, R3, UR5, R0 ;  /* 0x0000000503037c24 */ /* 0x001fc8000f8e0200 */
[----:B-1----:R-:W-:-:S04]  /*0090*/  IMAD.WIDE.U32 R8, R3, 0x4, R12 ;  /* 0x0000000403087825 */ /* 0x002fc800078e000c */
[----:B---3--:R-:W-:Y:S02]  /*00a0*/  IMAD.WIDE.U32 R6, R3, 0x4, R10 ;  /* 0x0000000403067825 */ /* 0x008fe400078e000a */
[----:B--2---:R-:W2:Y:S04]  /*00b0*/  LDG.E R8, desc[UR6][R8.64] ;  /* 0x0000000608087981 */ /* 0x004ea8000c1e1900 */
[----:B------:R-:W2:Y:S01]  /*00c0*/  LDG.E R5, desc[UR6][R6.64] ;  /* 0x0000000606057981 */ /* 0x000ea2000c1e1900 */
[----:B------:R-:W0:Y:S02]  /*00d0*/  LDCU UR4, c[0x0][0x370] ;  /* 0x00006e00ff0477ac */ /* 0x000e240008000800 */
[----:B0-----:R-:W-:-:S06]  /*00e0*/  UIMAD UR4, UR5, UR4, URZ ;  /* 0x00000004050472a4 */ /* 0x001fcc000f8e02ff */
[----:B------:R-:W-:-:S04]  /*00f0*/  IADD3 R3, PT, PT, R3, UR4, RZ ;  /* 0x0000000403037c10 */ /* 0x000fc8000fffe0ff */
[----:B----4-:R-:W-:Y:S01]  /*0100*/  ISETP.GE.U32.AND P0, PT, R3, UR8, PT ;  /* 0x0000000803007c0c */ /* 0x010fe2000bf06070 */
[----:B------:R-:W-:Y:S01]  /*0110*/  BSSY.RECONVERGENT B0, `(.L_x_0) ;  /* 0x0000036000007945 */ /* 0x000fe20003800200 */
[----:B------:R-:W-:Y:S01]  /*0120*/  MOV R2, UR5 ;  /* 0x0000000500027c02 */ /* 0x000fe20008000f00 */
[----:B--2---:R-:W-:-:S10]  /*0130*/  FFMA R5, R5, R8, RZ ;  /* 0x0000000805057223 */ /* 0x004fd400000000ff */
[----:B------:R-:W-:Y:S05]  /*0140*/  @P0 BRA `(.L_x_1) ;  /* 0x0000000000c80947 */ /* 0x000fea0003800000 */
.L_x_2:
[C---:B------:R-:W-:Y:S01]  /*0150*/  IADD3 R9, PT, PT, R3.reuse, UR4, RZ ;  /* 0x0000000403097c10 */ /* 0x040fe2000fffe0ff */
[----:B------:R-:W-:-:S03]  /*0160*/  IMAD.WIDE.U32 R6, R3, 0x4, R10 ;  /* 0x0000000403067825 */ /* 0x000fc600078e000a */
[----:B------:R-:W-:Y:S01]  /*0170*/  IADD3 R15, PT, PT, R9, UR4, RZ ;  /* 0x00000004090f7c10 */ /* 0x000fe2000fffe0ff */
[----:B------:R-:W-:Y:S02]  /*0180*/  IMAD.WIDE.U32 R16, R3, 0x4, R12 ;  /* 0x0000000403107825 */ /* 0x000fe400078e000c */
[----:B------:R-:W2:Y:S01]  /*0190*/  LDG.E R6, desc[UR6][R6.64] ;  /* 0x0000000606067981 */ /* 0x000ea2000c1e1900 */
[----:B------:R-:W-:Y:S01]  /*01a0*/  IADD3 R27, PT, PT, R15, UR4, RZ ;  /* 0x000000040f1b7c10 */ /* 0x000fe2000fffe0ff */
[C---:B------:R-:W-:Y:S02]  /*01b0*/  IMAD.WIDE.U32 R22, R9.reuse, 0x4, R10 ;  /* 0x0000000409167825 */ /* 0x040fe400078e000a */
[----:B------:R0:W2:Y:S02]  /*01c0*/  LDG.E R4, desc[UR6][R16.64] ;  /* 0x0000000610047981 */ /* 0x0000a4000c1e1900 */
[----:B------:R-:W-:Y:S01]  /*01d0*/  IMAD.WIDE.U32 R8, R9, 0x4, R12 ;  /* 0x0000000409087825 */ /* 0x000fe200078e000c */
[----:B------:R-:W-:Y:S01]  /*01e0*/  IADD3 R29, PT, PT, R27, UR4, RZ ;  /* 0x000000041b1d7c10 */ /* 0x000fe2000fffe0ff */
[----:B------:R1:W3:Y:S02]  /*01f0*/  LDG.E R3, desc[UR6][R22.64] ;  /* 0x0000000616037981 */ /* 0x0002e4000c1e1900 */
[----:B------:R-:W-:-:S02]  /*0200*/  IMAD.WIDE.U32 R20, R15, 0x4, R10 ;  /* 0x000000040f147825 */ /* 0x000fc400078e000a */
[----:B------:R-:W3:Y:S02]  /*0210*/  LDG.E R8, desc[UR6][R8.64] ;  /* 0x0000000608087981 */ /* 0x000ee4000c1e1900 */
[----:B------:R-:W-:Y:S01]  /*0220*/  IMAD.WIDE.U32 R14, R15, 0x4, R12 ;  /* 0x000000040f0e7825 */ /* 0x000fe200078e000c */
[----:B0-----:R-:W-:Y:S01]  /*0230*/  IADD3 R17, PT, PT, R29, UR4, RZ ;  /* 0x000000041d117c10 */ /* 0x001fe2000fffe0ff */
[----:B------:R-:W4:Y:S02]  /*0240*/  LDG.E R20, desc[UR6][R20.64] ;  /* 0x0000000614147981 */ /* 0x000f24000c1e1900 */
[----:B------:R-:W-:-:S04]  /*0250*/  IMAD.WIDE.U32 R18, R27, 0x4, R10 ;  /* 0x000000041b127825 */ /* 0x000fc800078e000a */
[----:B------:R-:W-:Y:S01]  /*0260*/  IMAD.WIDE.U32 R26, R27, 0x4, R12 ;  /* 0x000000041b1a7825 */ /* 0x000fe200078e000c */
[----:B------:R0:W4:Y:S03]  /*0270*/  LDG.E R9, desc[UR6][R14.64] ;  /* 0x000000060e097981 */ /* 0x000126000c1e1900 */
[----:B------:R-:W-:Y:S01]  /*0280*/  IMAD.WIDE.U32 R24, R29, 0x4, R10 ;  /* 0x000000041d187825 */ /* 0x000fe200078e000a */
[----:B------:R5:W4:Y:S01]  /*0290*/  LDG.E R7, desc[UR6][R18.64] ;  /* 0x0000000612077981 */ /* 0x000b22000c1e1900 */
[----:B-1----:R-:W-:-:S03]  /*02a0*/  IADD3 R23, PT, PT, R17, UR4, RZ ;  /* 0x0000000411177c10 */ /* 0x002fc6000fffe0ff */
[----:B------:R-:W4:Y:S01]  /*02b0*/  LDG.E R26, desc[UR6][R26.64] ;  /* 0x000000061a1a7981 */ /* 0x000f22000c1e1900 */
[----:B0-----:R-:W-:-:S03]  /*02c0*/  IMAD.WIDE.U32 R14, R29, 0x4, R12 ;  /* 0x000000041d0e7825 */ /* 0x001fc600078e000c */
[----:B------:R-:W4:Y:S01]  /*02d0*/  LDG.E R21, desc[UR6][R24.64] ;  /* 0x0000000618157981 */ /* 0x000f22000c1e1900 */
[----:B------:R-:W-:-:S03]  /*02e0*/  IMAD.WIDE.U32 R28, R17, 0x4, R10 ;  /* 0x00000004111c7825 */ /* 0x000fc600078e000a */
[----:B------:R0:W4:Y:S01]  /*02f0*/  LDG.E R27, desc[UR6][R14.64] ;  /* 0x000000060e1b7981 */ /* 0x000122000c1e1900 */
[----:B-----5:R-:W-:-:S03]  /*0300*/  IMAD.WIDE.U32 R18, R23, 0x4, R12 ;  /* 0x0000000417127825 */ /* 0x020fc600078e000c */
[----:B------:R1:W5:Y:S04]  /*0310*/  LDG.E R28, desc[UR6][R28.64] ;  /* 0x000000061c1c7981 */ /* 0x000368000c1e1900 */
[----:B------:R-:W5:Y:S01]  /*0320*/  LDG.E R19, desc[UR6][R18.64] ;  /* 0x0000000612137981 */ /* 0x000f62000c1e1900 */
[----:B0-----:R-:W-:Y:S01]  /*0330*/  IMAD.WIDE.U32 R14, R17, 0x4, R12 ;  /* 0x00000004110e7825 */ /* 0x001fe200078e000c */
[----:B-1----:R-:W-:-:S03]  /*0340*/  IADD3 R29, PT, PT, R23, UR4, RZ ;  /* 0x00000004171d7c10 */ /* 0x002fc6000fffe0ff */
[--C-:B------:R-:W-:Y:S02]  /*0350*/  IMAD.WIDE.U32 R16, R23, 0x4, R10.reuse ;  /* 0x0000000417107825 */ /* 0x100fe400078e000a */
[----:B------:R-:W5:Y:S02]  /*0360*/  LDG.E R15, desc[UR6][R14.64] ;  /* 0x000000060e0f7981 */ /* 0x000f64000c1e1900 */
[C---:B------:R-:W-:Y:S02]  /*0370*/  IMAD.WIDE.U32 R22, R29.reuse, 0x4, R10 ;  /* 0x000000041d167825 */ /* 0x040fe400078e000a */
[----:B------:R-:W5:Y:S02]  /*0380*/  LDG.E R16, desc[UR6][R16.64] ;  /* 0x0000000610107981 */ /* 0x000f64000c1e1900 */
[----:B------:R-:W-:Y:S02]  /*0390*/  IMAD.WIDE.U32 R24, R29, 0x4, R12 ;  /* 0x000000041d187825 */ /* 0x000fe400078e000c */
[----:B------:R-:W5:Y:S04]  /*03a0*/  LDG.E R22, desc[UR6][R22.64] ;  /* 0x0000000616167981 */ /* 0x000f68000c1e1900 */
[----:B------:R-:W5:Y:S01]  /*03b0*/  LDG.E R25, desc[UR6][R24.64] ;  /* 0x0000000618197981 */ /* 0x000f62000c1e1900 */
[----:B--2---:R-:W-:-:S04]  /*03c0*/  FFMA R4, R6, R4, R5 ;  /* 0x0000000406047223 */ /* 0x004fc80000000005 */
[----:B---3--:R-:W-:-:S04]  /*03d0*/  FFMA R3, R3, R8, R4 ;  /* 0x0000000803037223 */ /* 0x008fc80000000004 */
[----:B----4-:R-:W-:Y:S01]  /*03e0*/  FFMA R20, R20, R9, R3 ;  /* 0x0000000914147223 */ /* 0x010fe20000000003 */
[----:B------:R-:W-:-:S04]  /*03f0*/  IADD3 R3, PT, PT, R29, UR4, RZ ;  /* 0x000000041d037c10 */ /* 0x000fc8000fffe0ff */
[----:B------:R-:W-:Y:S01]  /*0400*/  ISETP.GE.U32.AND P0, PT, R3, UR8, PT ;  /* 0x0000000803007c0c */ /* 0x000fe2000bf06070 */
[----:B------:R-:W-:-:S04]  /*0410*/  FFMA R20, R7, R26, R20 ;  /* 0x0000001a07147223 */ /* 0x000fc80000000014 */
[----:B------:R-:W-:-:S04]  /*0420*/  FFMA R21, R21, R27, R20 ;  /* 0x0000001b15157223 */ /* 0x000fc80000000014 */
[----:B-----5:R-:W-:-:S04]  /*0430*/  FFMA R15, R28, R15, R21 ;  /* 0x0000000f1c0f7223 */ /* 0x020fc80000000015 */
[----:B------:R-:W-:-:S04]  /*0440*/  FFMA R15, R16, R19, R15 ;  /* 0x00000013100f7223 */ /* 0x000fc8000000000f */
[----:B------:R-:W-:Y:S01]  /*0450*/  FFMA R5, R22, R25, R15 ;  /* 0x0000001916057223 */ /* 0x000fe2000000000f */
[----:B------:R-:W-:Y:S06]  /*0460*/  @!P0 BRA `(.L_x_2) ;  /* 0xfffffffc00388947 */ /* 0x000fec000383ffff */
.L_x_1:
[----:B------:R-:W-:Y:S05]  /*0470*/  BSYNC.RECONVERGENT B0 ;  /* 0x0000000000007941 */ /* 0x000fea0003800200 */
.L_x_0:
[----:B------:R-:W0:Y:S01]  /*0480*/  S2UR UR5, SR_CgaCtaId ;  /* 0x00000000000579c3 */ /* 0x000e220000008800 */
[----:B------:R-:W-:Y:S01]  /*0490*/  UMOV UR4, 0x400 ;  /* 0x0000040000047882 */ /* 0x000fe20000000000 */
[----:B------:R-:W-:Y:S02]  /*04a0*/  ISETP.GE.U32.AND P1, PT, R2, 0x42, PT ;  /* 0x000000420200780c */ /* 0x000fe40003f26070 */
[----:B------:R-:W-:Y:S01]  /*04b0*/  ISETP.GT.U32.AND P0, PT, R0, 0x1f, PT ;  /* 0x0000001f0000780c */ /* 0x000fe20003f04070 */
[----:B0-----:R-:W-:-:S06]  /*04c0*/  ULEA UR4, UR5, UR4, 0x18 ;  /* 0x0000000405047291 */ /* 0x001fcc000f8ec0ff */
[----:B------:R-:W-:-:S05]  /*04d0*/  LEA R4, R0, UR4, 0x2 ;  /* 0x0000000400047c11 */ /* 0x000fca000f8e10ff */
[----:B------:R0:W-:Y:S01]  /*04e0*/  STS [R4], R5 ;  /* 0x0000000504007388 */ /* 0x0001e20000000800 */
[----:B------:R-:W-:Y:S06]  /*04f0*/  BAR.SYNC.DEFER_BLOCKING 0x0 ;  /* 0x0000000000007b1d */ /* 0x000fec0000010000 */
[----:B------:R-:W-:Y:S05]  /*0500*/  @!P1 BRA `(.L_x_3) ;  /* 0x00000000002c9947 */ /* 0x000fea0003800000 */
.L_x_4:
[----:B------:R-:W-:-:S04]  /*0510*/  SHF.R.U32.HI R7, RZ, 0x1, R2 ;  /* 0x00000001ff077819 */ /* 0x000fc80000011602 */
[----:B------:R-:W-:-:S13]  /*0520*/  ISETP.GE.U32.AND P1, PT, R0, R7, PT ;  /* 0x000000070000720c */ /* 0x000fda0003f26070 */
[----:B------:R-:W-:-:S06]  /*0530*/  @!P1 LEA R3, R7, R4, 0x2 ;  /* 0x0000000407039211 */ /* 0x000fcc00078e10ff */
[----:B------:R-:W-:Y:S04]  /*0540*/  @!P1 LDS R3, [R3] ;  /* 0x0000000003039984 */ /* 0x000fe80000000800 */
[----:B------:R-:W0:Y:S02]  /*0550*/  @!P1 LDS R6, [R4] ;  /* 0x0000000004069984 */ /* 0x000e240000000800 */
[----:B0-----:R-:W-:-:S05]  /*0560*/  @!P1 FADD R5, R3, R6 ;  /* 0x0000000603059221 */ /* 0x001fca0000000000 */
[----:B------:R1:W-:Y:S01]  /*0570*/  @!P1 STS [R4], R5 ;  /* 0x0000000504009388 */ /* 0x0003e20000000800 */
[----:B------:R-:W-:Y:S01]  /*0580*/  BAR.SYNC.DEFER_BLOCKING 0x0 ;  /* 0x0000000000007b1d */ /* 0x000fe20000010000 */
[----:B------:R-:W-:Y:S02]  /*0590*/  ISETP.GT.U32.AND P1, PT, R2, 0x83, PT ;  /* 0x000000830200780c */ /* 0x000fe40003f24070 */
[----:B------:R-:W-:-:S11]  /*05a0*/  MOV R2, R7 ;  /* 0x0000000700027202 */ /* 0x000fd60000000f00 */
[----:B-1----:R-:W-:Y:S05]  /*05b0*/  @P1 BRA `(.L_x_4) ;  /* 0xfffffffc00d41947 */ /* 0x002fea000383ffff */
.L_x_3:
[----:B------:R-:W-:Y:S05]  /*05c0*/  @P0 EXIT ;  /* 0x000000000000094d */ /* 0x000fea0003800000 */
[----:B------:R-:W-:Y:S01]  /*05d0*/  LDS R2, [R4+0x80] ;  /* 0x0000800004027984 */ /* 0x000fe20000000800 */
[----:B------:R-:W-:-:S03]  /*05e0*/  ISETP.NE.AND P0, PT, R0, RZ, PT ;  /* 0x000000ff0000720c */ /* 0x000fc60003f05270 */
[----:B------:R-:W1:Y:S02]  /*05f0*/  LDS R3, [R4] ;  /* 0x0000000004037984 */ /* 0x000e640000000800 */
[----:B-1----:R-:W-:-:S05]  /*0600*/  FADD R3, R2, R3 ;  /* 0x0000000302037221 */ /* 0x002fca0000000000 */
[----:B------:R-:W-:Y:S04]  /*0610*/  STS [R4], R3 ;  /* 0x0000000304007388 */ /* 0x000fe80000000800 */
[----:B------:R-:W-:Y:S04]  /*0620*/  LDS R2, [R4+0x40] ;  /* 0x0000400004027984 */ /* 0x000fe80000000800 */
[----:B0-----:R-:W0:Y:S02]  /*0630*/  LDS R5, [R4] ;  /* 0x0000000004057984 */ /* 0x001e240000000800 */
[----:B0-----:R-:W-:-:S05]  /*0640*/  FADD R5, R2, R5 ;  /* 0x0000000502057221 */ /* 0x001fca0000000000 */
[----:B------:R-:W-:Y:S04]  /*0650*/  STS [R4], R5 ;  /* 0x0000000504007388 */ /* 0x000fe80000000800 */
[----:B------:R-:W-:Y:S04]  /*0660*/  LDS R2, [R4+0x20] ;  /* 0x0000200004027984 */ /* 0x000fe80000000800 */
[----:B------:R-:W0:Y:S02]  /*0670*/  LDS R7, [R4] ;  /* 0x0000000004077984 */ /* 0x000e240000000800 */
        /* <DEDUP_REMOVED lines=13> */
[----:B------:R0:W-:Y:S01]  /*0750*/  STS [R4], R5 ;  /* 0x0000000504007388 */ /* 0x0001e20000000800 */
[----:B------:R-:W-:Y:S05]  /*0760*/  @P0 EXIT ;  /* 0x000000000000094d */ /* 0x000fea0003800000 */
[----:B------:R-:W1:Y:S01]  /*0770*/  S2UR UR5, SR_CgaCtaId ;  /* 0x00000000000579c3 */ /* 0x000e620000008800 */
[----:B------:R-:W-:-:S07]  /*0780*/  UMOV UR4, 0x400 ;  /* 0x0000040000047882 */ /* 0x000fce0000000000 */
[----:B------:R-:W2:Y:S01]  /*0790*/  LDC.64 R2, c[0x0][0x388] ;  /* 0x0000e200ff027b82 */ /* 0x000ea20000000a00 */
[----:B-1----:R-:W-:-:S09]  /*07a0*/  ULEA UR4, UR5, UR4, 0x18 ;  /* 0x0000000405047291 */ /* 0x002fd2000f8ec0ff */
[----:B0-----:R-:W2:Y:S04]  /*07b0*/  LDS R5, [UR4] ;  /* 0x00000004ff057984 */ /* 0x001ea80008000800 */
[----:B--2---:R-:W-:Y:S01]  /*07c0*/  REDG.E.ADD.F32.FTZ.RN.STRONG.GPU desc[UR6][R2.64], R5 ;  /* 0x00000005020079a6 */ /* 0x004fe2000c12f306 */
[----:B------:R-:W-:Y:S05]  /*07d0*/  EXIT ;  /* 0x000000000000794d */ /* 0x000fea0003800000 */
.L_x_5:
[----:B------:R-:W-:-:S00]  /*07e0*/  BRA `(.L_x_5) ;  /* 0xfffffffc00fc7947 */ /* 0x000fc0000383ffff */
[----:B------:R-:W-:-:S00]  /*07f0*/  NOP ;  /* 0x0000000000007918 */ /* 0x000fc00000000000 */
        /* <DEDUP_REMOVED lines=8> */
.L_x_48:


//--------------------- .text._Z16dotProductKernelILj6EEvjPfS0_S0_ --------------------------
	.section	.text._Z16dotProductKernelILj6EEvjPfS0_S0_,"ax",@progbits
	.align	128
        .global         _Z16dotProductKernelILj6EEvjPfS0_S0_
        .type           _Z16dotProductKernelILj6EEvjPfS0_S0_,@function
        .size           _Z16dotProductKernelILj6EEvjPfS0_S0_,(.L_x_49 - _Z16dotProductKernelILj6EEvjPfS0_S0_)
        .other          _Z16dotProductKernelILj6EEvjPfS0_S0_,@"STO_CUDA_ENTRY STV_DEFAULT"
_Z16dotProductKernelILj6EEvjPfS0_S0_:
.text._Z16dotProductKernelILj6EEvjPfS0_S0_:
[----:B------:R-:W-:Y:S01]  /*0000*/  LDC R1, c[0x0][0x37c] ;  /* 0x0000df00ff017b82 */ /* 0x000fe20000000800 */
[----:B------:R-:W0:Y:S01]  /*0010*/  S2R R0, SR_TID.X ;  /* 0x0000000000007919 */ /* 0x000e220000002100 */
[----:B------:R-:W0:Y:S01]  /*0020*/  LDCU UR4, c[0x0][0x360] ;  /* 0x00006c00ff0477ac */ /* 0x000e220008000800 */
[----:B------:R-:W-:Y:S01]  /*0030*/  BSSY.RECONVERGENT B0, `(.L_x_6) ;  /* 0x0000041000007945 */ /* 0x000fe20003800200 */
[----:B------:R-:W-:Y:S01]  /*0040*/  HFMA2 R4, -RZ, RZ, 0, 0 ;  /* 0x00000000ff047431 */ /* 0x000fe200000001ff */
[----:B------:R-:W0:Y:S01]  /*0050*/  S2R R3, SR_CTAID.X ;  /* 0x0000000000037919 */ /* 0x000e220000002500 */
[----:B------:R-:W1:Y:S01]  /*0060*/  LDCU UR5, c[0x0][0x380] ;  /* 0x00007000ff0577ac */ /* 0x000e620008000800 */
[----:B------:R-:W2:Y:S01]  /*0070*/  LDCU.64 UR6, c[0x0][0x358] ;  /* 0x00006b00ff0677ac */ /* 0x000ea20008000a00 */
[----:B0-----:R-:W-:Y:S01]  /*0080*/  IMAD R2, R3, UR4, R0 ;  /* 0x0000000403027c24 */ /* 0x001fe2000f8e0200 */
[----:B------:R-:W-:-:S04]  /*0090*/  MOV R3, UR4 ;  /* 0x0000000400037c02 */ /* 0x000fc80008000f00 */
[----:B-1----:R-:W-:-:S13]  /*00a0*/  ISETP.GE.U32.AND P0, PT, R2, UR5, PT ;  /* 0x0000000502007c0c */ /* 0x002fda000bf06070 */
[----:B--2---:R-:W-:Y:S05]  /*00b0*/  @P0 BRA `(.L_x_7) ;  /* 0x0000000000e00947 */ /* 0x004fea0003800000 */
[----:B------:R-:W0:Y:S01]  /*00c0*/  LDCU UR4, c[0x0][0x370] ;  /* 0x00006e00ff0477ac */ /* 0x000e220008000800 */
[----:B------:R-:W-:Y:S02]  /*00d0*/  MOV R5, R2 ;  /* 0x0000000200057202 */ /* 0x000fe40000000f00 */
[----:B------:R-:W-:Y:S01]  /*00e0*/  MOV R4, RZ ;  /* 0x000000ff00047202 */ /* 0x000fe20000000f00 */
[----:B0-----:R-:W-:-:S07]  /*00f0*/  IMAD R2, R3, UR4, RZ ;  /* 0x0000000403027c24 */ /* 0x001fce000f8e02ff */
.L_x_8:
[----:B------:R-:W0:Y:S01]  /*0100*/  LDC.64 R12, c[0x0][0x390] ;  /* 0x0000e400ff0c7b82 */ /* 0x000e220000000a00 */
[----:B------:R-:W-:-:S04]  /*0110*/  IADD3 R17, PT, PT, R2, R5, RZ ;  /* 0x0000000502117210 */ /* 0x000fc80007ffe0ff */
[----:B------:R-:W-:-:S03]  /*0120*/  IADD3 R21, PT, PT, R2, R17, RZ ;  /* 0x0000001102157210 */ /* 0x000fc60007ffe0ff */
[----:B------:R-:W1:Y:S01]  /*0130*/  LDC.64 R14, c[0x0][0x398] ;  /* 0x0000e600ff0e7b82 */ /* 0x000e620000000a00 */
[----:B------:R-:W-:-:S04]  /*0140*/  IADD3 R19, PT, PT, R2, R21, RZ ;  /* 0x0000001502137210 */ /* 0x000fc80007ffe0ff */
[----:B------:R-:W-:Y:S01]  /*0150*/  IADD3 R29, PT, PT, R2, R19, RZ ;  /* 0x00000013021d7210 */ /* 0x000fe20007ffe0ff */
[----:B0-----:R-:W-:-:S04]  /*0160*/  IMAD.WIDE.U32 R24, R5, 0x4, R12 ;  /* 0x0000000405187825 */ /* 0x001fc800078e000c */
[----:B------:R-:W-:Y:S02]  /*0170*/  IMAD.WIDE.U32 R22, R17, 0x4, R12 ;  /* 0x0000000411167825 */ /* 0x000fe400078e000c */
[----:B------:R-:W2:Y:S02]  /*0180*/  LDG.E R25, desc[UR6][R24.64] ;  /* 0x0000000618197981 */ /* 0x000ea4000c1e1900 */
[--C-:B-1----:R-:W-:Y:S02]  /*0190*/  IMAD.WIDE.U32 R26, R5, 0x4, R14.reuse ;  /* 0x00000004051a7825 */ /* 0x102fe400078e000e */
[----:B------:R-:W3:Y:S02]  /*01a0*/  LDG.E R23, desc[UR6][R22.64] ;  /* 0x0000000616177981 */ /* 0x000ee4000c1e1900 */
[----:B------:R-:W-:Y:S02]  /*01b0*/  IMAD.WIDE.U32 R16, R17, 0x4, R14 ;  /* 0x0000000411107825 */ /* 0x000fe400078e000e */
[----:B------:R-:W2:Y:S02]  /*01c0*/  LDG.E R26, desc[UR6][R26.64] ;  /* 0x000000061a1a7981 */ /* 0x000ea4000c1e1900 */
[----:B------:R-:W-:-:S02]  /*01d0*/  IMAD.WIDE.U32 R10, R21, 0x4, R12 ;  /* 0x00000004150a7825 */ /* 0x000fc400078e000c */
[----:B------:R0:W3:Y:S02]  /*01e0*/  LDG.E R24, desc[UR6][R16.64] ;  /* 0x0000000610187981 */ /* 0x0000e4000c1e1900 */
[----:B------:R-:W-:Y:S01]  /*01f0*/  IMAD.WIDE.U32 R20, R21, 0x4, R14 ;  /* 0x0000000415147825 */ /* 0x000fe200078e000e */
[----:B------:R-:W-:Y:S01]  /*0200*/  IADD3 R5, PT, PT, R2, R29, RZ ;  /* 0x0000001d02057210 */ /* 0x000fe20007ffe0ff */
[----:B------:R-:W4:Y:S02]  /*0210*/  LDG.E R11, desc[UR6][R10.64] ;  /* 0x000000060a0b7981 */ /* 0x000f24000c1e1900 */
[C---:B------:R-:W-:Y:S02]  /*0220*/  IMAD.WIDE.U32 R8, R19.reuse, 0x4, R12 ;  /* 0x0000000413087825 */ /* 0x040fe400078e000c */
[----:B------:R1:W4:Y:S02]  /*0230*/  LDG.E R22, desc[UR6][R20.64] ;  /* 0x0000000614167981 */ /* 0x000324000c1e1900 */
[----:B------:R-:W-:-:S02]  /*0240*/  IMAD.WIDE.U32 R18, R19, 0x4, R14 ;  /* 0x0000000413127825 */ /* 0x000fc400078e000e */
[----:B------:R-:W5:Y:S02]  /*0250*/  LDG.E R9, desc[UR6][R8.64] ;  /* 0x0000000608097981 */ /* 0x000f64000c1e1900 */
[--C-:B------:R-:W-:Y:S02]  /*0260*/  IMAD.WIDE.U32 R6, R29, 0x4, R12.reuse ;  /* 0x000000041d067825 */ /* 0x100fe400078e000c */
[----:B------:R1:W5:Y:S02]  /*0270*/  LDG.E R10, desc[UR6][R18.64] ;  /* 0x00000006120a7981 */ /* 0x000364000c1e1900 */
[----:B0-----:R-:W-:Y:S01]  /*0280*/  IMAD.WIDE.U32 R16, R5, 0x4, R12 ;  /* 0x0000000405107825 */ /* 0x001fe200078e000c */
[----:B-1----:R-:W-:Y:S01]  /*0290*/  IADD3 R21, PT, PT, R2, R5, RZ ;  /* 0x0000000502157210 */ /* 0x002fe20007ffe0ff */
[----:B------:R-:W5:Y:S02]  /*02a0*/  LDG.E R7, desc[UR6][R6.64] ;  /* 0x0000000606077981 */ /* 0x000f64000c1e1900 */
[----:B------:R-:W-:-:S04]  /*02b0*/  IMAD.WIDE.U32 R28, R29, 0x4, R14 ;  /* 0x000000041d1c7825 */ /* 0x000fc800078e000e */
[----:B------:R-:W-:Y:S01]  /*02c0*/  IMAD.WIDE.U32 R18, R5, 0x4, R14 ;  /* 0x0000000405127825 */ /* 0x000fe200078e000e */
[----:B------:R-:W5:Y:S01]  /*02d0*/  LDG.E R8, desc[UR6][R28.64] ;  /* 0x000000061c087981 */ /* 0x000f62000c1e1900 */
[----:B------:R-:W-:-:S03]  /*02e0*/  IADD3 R5, PT, PT, R2, R21, RZ ;  /* 0x0000001502057210 */ /* 0x000fc60007ffe0ff */
[----:B------:R0:W5:Y:S04]  /*02f0*/  LDG.E R6, desc[UR6][R16.64] ;  /* 0x0000000610067981 */ /* 0x000168000c1e1900 */
[----:B------:R-:W5:Y:S01]  /*0300*/  LDG.E R19, desc[UR6][R18.64] ;  /* 0x0000000612137981 */ /* 0x000f62000c1e1900 */
[----:B0-----:R-:W-:-:S04]  /*0310*/  IMAD.WIDE.U32 R16, R21, 0x4, R12 ;  /* 0x0000000415107825 */ /* 0x001fc800078e000c */
[----:B------:R-:W-:Y:S01]  /*0320*/  IMAD.WIDE.U32 R20, R21, 0x4, R14 ;  /* 0x0000000415147825 */ /* 0x000fe200078e000e */
[----:B------:R-:W5:Y:S03]  /*0330*/  LDG.E R27, desc[UR6][R16.64] ;  /* 0x00000006101b7981 */ /* 0x000f66000c1e1900 */
[C---:B------:R-:W-:Y:S02]  /*0340*/  IMAD.WIDE.U32 R12, R5.reuse, 0x4, R12 ;  /* 0x00000004050c7825 */ /* 0x040fe400078e000c */
[----:B------:R-:W5:Y:S02]  /*0350*/  LDG.E R20, desc[UR6][R20.64] ;  /* 0x0000000614147981 */ /* 0x000f64000c1e1900 */
[----:B------:R-:W-:Y:S02]  /*0360*/  IMAD.WIDE.U32 R14, R5, 0x4, R14 ;  /* 0x00000004050e7825 */ /* 0x000fe400078e000e */
[----:B------:R-:W5:Y:S04]  /*0370*/  LDG.E R12, desc[UR6][R12.64] ;  /* 0x000000060c0c7981 */ /* 0x000f68000c1e1900 */
[----:B------:R-:W5:Y:S01]  /*0380*/  LDG.E R14, desc[UR6][R14.64] ;  /* 0x000000060e0e7981 */ /* 0x000f62000c1e1900 */
[----:B------:R-:W-:-:S04]  /*0390*/  IADD3 R5, PT, PT, R2, R5, RZ ;  /* 0x0000000502057210 */ /* 0x000fc80007ffe0ff */
[----:B------:R-:W-:Y:S01]  /*03a0*/  ISETP.GE.U32.AND P0, PT, R5, UR5, PT ;  /* 0x0000000505007c0c */ /* 0x000fe2000bf06070 */
[----:B--2---:R-:W-:-:S04]  /*03b0*/  FFMA R26, R25, R26, R4 ;  /* 0x0000001a191a7223 */ /* 0x004fc80000000004 */
[----:B---3--:R-:W-:-:S04]  /*03c0*/  FFMA R24, R23, R24, R26 ;  /* 0x0000001817187223 */ /* 0x008fc8000000001a */
[----:B----4-:R-:W-:-:S04]  /*03d0*/  FFMA R22, R11, R22, R24 ;  /* 0x000000160b167223 */ /* 0x010fc80000000018 */
[----:B-----5:R-:W-:-:S04]  /*03e0*/  FFMA R10, R9, R10, R22 ;  /* 0x0000000a090a7223 */ /* 0x020fc80000000016 */
[----:B------:R-:W-:-:S04]  /*03f0*/  FFMA R7, R7, R8, R10 ;  /* 0x0000000807077223 */ /* 0x000fc8000000000a */
[----:B------:R-:W-:-:S04]  /*0400*/  FFMA R6, R6, R19, R7 ;  /* 0x0000001306067223 */ /* 0x000fc80000000007 */
[----:B------:R-:W-:-:S04]  /*0410*/  FFMA R27, R27, R20, R6 ;  /* 0x000000141b1b7223 */ /* 0x000fc80000000006 */
[----:B------:R-:W-:Y:S01]  /*0420*/  FFMA R4, R12, R14, R27 ;  /* 0x0000000e0c047223 */ /* 0x000fe2000000001b */
[----:B------:R-:W-:Y:S06]  /*0430*/  @!P0 BRA `(.L_x_8) ;  /* 0xfffffffc00308947 */ /* 0x000fec000383ffff */
.L_x_7:
[----:B------:R-:W-:Y:S05]  /*0440*/  BSYNC.RECONVERGENT B0 ;  /* 0x0000000000007941 */ /* 0x000fea0003800200 */
.L_x_6:
        /* <DEDUP_REMOVED lines=9> */
.L_x_10:
        /* <DEDUP_REMOVED lines=11> */
.L_x_9:
        /* <DEDUP_REMOVED lines=34> */
.L_x_11:
        /* <DEDUP_REMOVED lines=13> */
.L_x_49:


//--------------------- .text._Z16dotProductKernelILj5EEvjPfS0_S0_ --------------------------
	.section	.text._Z16dotProductKernelILj5EEvjPfS0_S0_,"ax",@progbits
	.align	128
        .global         _Z16dotProductKernelILj5EEvjPfS0_S0_
        .type           _Z16dotProductKernelILj5EEvjPfS0_S0_,@function
        .size           _Z16dotProductKernelILj5EEvjPfS0_S0_,(.L_x_50 - _Z16dotProductKernelILj5EEvjPfS0_S0_)
        .other          _Z16dotProductKernelILj5EEvjPfS0_S0_,@"STO_CUDA_ENTRY STV_DEFAULT"
_Z16dotProductKernelILj5EEvjPfS0_S0_:
.text._Z16dotProductKernelILj5EEvjPfS0_S0_:
        /* <DEDUP_REMOVED lines=21> */
.L_x_14:
        /* <DEDUP_REMOVED lines=50> */
.L_x_13:
[----:B------:R-:W-:Y:S05]  /*0470*/  BSYNC.RECONVERGENT B0 ;  /* 0x0000000000007941 */ /* 0x000fea0003800200 */
.L_x_12:
        /* <DEDUP_REMOVED lines=9> */
.L_x_16:
        /* <DEDUP_REMOVED lines=11> */
.L_x_15:
        /* <DEDUP_REMOVED lines=34> */
.L_x_17:
        /* <DEDUP_REMOVED lines=10> */
.L_x_50:


//--------------------- .text._Z16dotProductKernelILj4EEvjPfS0_S0_ --------------------------
	.section	.text._Z16dotProductKernelILj4EEvjPfS0_S0_,"ax",@progbits
	.align	128
        .global         _Z16dotProductKernelILj4EEvjPfS0_S0_
        .type           _Z16dotProductKernelILj4EEvjPfS0_S0_,@function
        .size           _Z16dotProductKernelILj4EEvjPfS0_S0_,(.L_x_51 - _Z16dotProductKernelILj4EEvjPfS0_S0_)
        .other          _Z16dotProductKernelILj4EEvjPfS0_S0_,@"STO_CUDA_ENTRY STV_DEFAULT"
_Z16dotProductKernelILj4EEvjPfS0_S0_:
.text._Z16dotProductKernelILj4EEvjPfS0_S0_:
        /* <DEDUP_REMOVED lines=16> */
.L_x_20:
        /* <DEDUP_REMOVED lines=52> */
.L_x_19:
[----:B------:R-:W-:Y:S05]  /*0440*/  BSYNC.RECONVERGENT B0 ;  /* 0x0000000000007941 */ /* 0x000fea0003800200 */
.L_x_18:
        /* <DEDUP_REMOVED lines=9> */
.L_x_22:
        /* <DEDUP_REMOVED lines=11> */
.L_x_21:
        /* <DEDUP_REMOVED lines=34> */
.L_x_23:
        /* <DEDUP_REMOVED lines=13> */
.L_x_51:


//--------------------- .text._Z16dotProductKernelILj3EEvjPfS0_S0_ --------------------------
	.section	.text._Z16dotProductKernelILj3EEvjPfS0_S0_,"ax",@progbits
	.align	128
        .global         _Z16dotProductKernelILj3EEvjPfS0_S0_
        .type           _Z16dotProductKernelILj3EEvjPfS0_S0_,@function
        .size           _Z16dotProductKernelILj3EEvjPfS0_S0_,(.L_x_52 - _Z16dotProductKernelILj3EEvjPfS0_S0_)
        .other          _Z16dotProductKernelILj3EEvjPfS0_S0_,@"STO_CUDA_ENTRY STV_DEFAULT"
_Z16dotProductKernelILj3EEvjPfS0_S0_:
.text._Z16dotProductKernelILj3EEvjPfS0_S0_:
        /* <DEDUP_REMOVED lines=21> */
.L_x_26:
        /* <DEDUP_REMOVED lines=50> */
.L_x_25:
[----:B------:R-:W-:Y:S05]  /*0470*/  BSYNC.RECONVERGENT B0 ;  /* 0x0000000000007941 */ /* 0x000fea0003800200 */
.L_x_24:
        /* <DEDUP_REMOVED lines=9> */
.L_x_28:
        /* <DEDUP_REMOVED lines=11> */
.L_x_27:
        /* <DEDUP_REMOVED lines=34> */
.L_x_29:
        /* <DEDUP_REMOVED lines=10> */
.L_x_52:


//--------------------- .text._Z16dotProductKernelILj2EEvjPfS0_S0_ --------------------------
	.section	.text._Z16dotProductKernelILj2EEvjPfS0_S0_,"ax",@progbits
	.align	128
        .global         _Z16dotProductKernelILj2EEvjPfS0_S0_
        .type           _Z16dotProductKernelILj2EEvjPfS0_S0_,@function
        .size           _Z16dotProductKernelILj2EEvjPfS0_S0_,(.L_x_53 - _Z16dotProductKernelILj2EEvjPfS0_S0_)
        .other          _Z16dotProductKernelILj2EEvjPfS0_S0_,@"STO_CUDA_ENTRY STV_DEFAULT"
_Z16dotProductKernelILj2EEvjPfS0_S0_:
.text._Z16dotProductKernelILj2EEvjPfS0_S0_:
        /* <DEDUP_REMOVED lines=16> */
.L_x_32:
        /* <DEDUP_REMOVED lines=52> */
.L_x_31:
[----:B------:R-:W-:Y:S05]  /*0440*/  BSYNC.RECONVERGENT B0 ;  /* 0x0000000000007941 */ /* 0x000fea0003800200 */
.L_x_30:
        /* <DEDUP_REMOVED lines=9> */
.L_x_34:
        /* <DEDUP_REMOVED lines=11> */
.L_x_33:
        /* <DEDUP_REMOVED lines=34> */
.L_x_35:
        /* <DEDUP_REMOVED lines=13> */
.L_x_53:


//--------------------- .text._Z16dotProductKernelILj1EEvjPfS0_S0_ --------------------------
	.section	.text._Z16dotProductKernelILj1EEvjPfS0_S0_,"ax",@progbits
	.align	128
        .global         _Z16dotProductKernelILj1EEvjPfS0_S0_
        .type           _Z16dotProductKernelILj1EEvjPfS0_S0_,@function
        .size           _Z16dotProductKernelILj1EEvjPfS0_S0_,(.L_x_54 - _Z16dotProductKernelILj1EEvjPfS0_S0_)
        .other          _Z16dotProductKernelILj1EEvjPfS0_S0_,@"STO_CUDA_ENTRY STV_DEFAULT"
_Z16dotProductKernelILj1EEvjPfS0_S0_:
.text._Z16dotProductKernelILj1EEvjPfS0_S0_:
        /* <DEDUP_REMOVED lines=21> */
.L_x_38:
        /* <DEDUP_REMOVED lines=50> */
.L_x_37:
[----:B------:R-:W-:Y:S05]  /*0470*/  BSYNC.RECONVERGENT B0 ;  /* 0x0000000000007941 */ /* 0x000fea0003800200 */
.L_x_36:
        /* <DEDUP_REMOVED lines=9> */
.L_x_40:
        /* <DEDUP_REMOVED lines=11> */
.L_x_39:
        /* <DEDUP_REMOVED lines=34> */
.L_x_41:
        /* <DEDUP_REMOVED lines=10> */
.L_x_54:


//--------------------- .text._Z16dotProductKernelILj0EEvjPfS0_S0_ --------------------------
	.section	.text._Z16dotProductKernelILj0EEvjPfS0_S0_,"ax",@progbits
	.align	128
        .global         _Z16dotProductKernelILj0EEvjPfS0_S0_
        .type           _Z16dotProductKernelILj0EEvjPfS0_S0_,@function
        .size           _Z16dotProductKernelILj0EEvjPfS0_S0_,(.L_x_55 - _Z16dotProductKernelILj0EEvjPfS0_S0_)
        .other          _Z16dotProductKernelILj0EEvjPfS0_S0_,@"STO_CUDA_ENTRY STV_DEFAULT"
_Z16dotProductKernelILj0EEvjPfS0_S0_:
.text._Z16dotProductKernelILj0EEvjPfS0_S0_:
        /* <DEDUP_REMOVED lines=16> */
.L_x_44:
        /* <DEDUP_REMOVED lines=52> */
.L_x_43:
[----:B------:R-:W-:Y:S05]  /*0440*/  BSYNC.RECONVERGENT B0 ;  /* 0x0000000000007941 */ /* 0x000fea0003800200 */
.L_x_42:
        /* <DEDUP_REMOVED lines=9> */
.L_x_46:
        /* <DEDUP_REMOVED lines=11> */
.L_x_45:
        /* <DEDUP_REMOVED lines=34> */
.L_x_47:
        /* <DEDUP_REMOVED lines=13> */
.L_x_55:


//--------------------- .nv.shared._Z16dotProductKernelILj7EEvjPfS0_S0_ --------------------------
	.section	.nv.shared._Z16dotProductKernelILj7EEvjPfS0_S0_,"aw",@nobits
	.sectionflags	@""
	.align	16
	.zero		1024


//--------------------- .nv.shared.reserved.0     --------------------------
	.section	.nv.shared.reserved.0,"aw",@nobits
	.weak		__nv_reservedSMEM_offset_0_alias
	.size		__nv_reservedSMEM_offset_0_alias, 0, 64
	.other		__nv_reservedSMEM_offset_0_alias,@"STO_CUDA_RESERVED_SHARED STV_DEFAULT"
__nv_reservedSMEM_offset_0_alias:
	.zero		0
	.zero		64


//--------------------- .nv.shared._Z16dotProductKernelILj6EEvjPfS0_S0_ --------------------------
	.section	.nv.shared._Z16dotProductKernelILj6EEvjPfS0_S0_,"aw",@nobits
	.sectionflags	@""
	.align	16
	.zero		1024


//--------------------- .nv.shared._Z16dotProductKernelILj5EEvjPfS0_S0_ --------------------------
	.section	.nv.shared._Z16dotProductKernelILj5EEvjPfS0_S0_,"aw",@nobits
	.sectionflags	@""
	.align	16
	.zero		1024


//--------------------- .nv.shared._Z16dotProductKernelILj4EEvjPfS0_S0_ --------------------------
	.section	.nv.shared._Z16dotProductKernelILj4EEvjPfS0_S0_,"aw",@nobits
	.sectionflags	@""
	.align	16
	.zero		1024


//--------------------- .nv.shared._Z16dotProductKernelILj3EEvjPfS0_S0_ --------------------------
	.section	.nv.shared._Z16dotProductKernelILj3EEvjPfS0_S0_,"aw",@nobits
	.sectionflags	@""
	.align	16
	.zero		1024


//--------------------- .nv.shared._Z16dotProductKernelILj2EEvjPfS0_S0_ --------------------------
	.section	.nv.shared._Z16dotProductKernelILj2EEvjPfS0_S0_,"aw",@nobits
	.sectionflags	@""
	.align	16
	.zero		1024


//--------------------- .nv.shared._Z16dotProductKernelILj1EEvjPfS0_S0_ --------------------------
	.section	.nv.shared._Z16dotProductKernelILj1EEvjPfS0_S0_,"aw",@nobits
	.sectionflags	@""
	.align	16
	.zero		1024


//--------------------- .nv.shared._Z16dotProductKernelILj0EEvjPfS0_S0_ --------------------------
	.section	.nv.shared._Z16dotProductKernelILj0EEvjPfS0_S0_,"aw",@nobits
	.sectionflags	@""
	.align	16
	.zero		1024


//--------------------- .nv.constant0._Z16dotProductKernelILj7EEvjPfS0_S0_ --------------------------
	.section	.nv.constant0._Z16dotProductKernelILj7EEvjPfS0_S0_,"a",@progbits
	.sectionflags	@""
	.align	4
.nv.constant0._Z16dotProductKernelILj7EEvjPfS0_S0_:
	.zero		928


//--------------------- .nv.constant0._Z16dotProductKernelILj6EEvjPfS0_S0_ --------------------------
	.section	.nv.constant0._Z16dotProductKernelILj6EEvjPfS0_S0_,"a",@progbits
	.sectionflags	@""
	.align	4
.nv.constant0._Z16dotProductKernelILj6EEvjPfS0_S0_:
	.zero		928


//--------------------- .nv.constant0._Z16dotProductKernelILj5EEvjPfS0_S0_ --------------------------
	.section	.nv.constant0._Z16dotProductKernelILj5EEvjPfS0_S0_,"a",@progbits
	.sectionflags	@""
	.align	4
.nv.constant0._Z16dotProductKernelILj5EEvjPfS0_S0_:
	.zero		928


//--------------------- .nv.constant0._Z16dotProductKernelILj4EEvjPfS0_S0_ --------------------------
	.section	.nv.constant0._Z16dotProductKernelILj4EEvjPfS0_S0_,"a",@progbits
	.sectionflags	@""
	.align	4
.nv.constant0._Z16dotProductKernelILj4EEvjPfS0_S0_:
	.zero		928


//--------------------- .nv.constant0._Z16dotProductKernelILj3EEvjPfS0_S0_ --------------------------
	.section	.nv.constant0._Z16dotProductKernelILj3EEvjPfS0_S0_,"a",@progbits
	.sectionflags	@""
	.align	4
.nv.constant0._Z16dotProductKernelILj3EEvjPfS0_S0_:
	.zero		928


//--------------------- .nv.constant0._Z16dotProductKernelILj2EEvjPfS0_S0_ --------------------------
	.section	.nv.constant0._Z16dotProductKernelILj2EEvjPfS0_S0_,"a",@progbits
	.sectionflags	@""
	.align	4
.nv.constant0._Z16dotProductKernelILj2EEvjPfS0_S0_:
	.zero		928


//--------------------- .nv.constant0._Z16dotProductKernelILj1EEvjPfS0_S0_ --------------------------
	.section	.nv.constant0._Z16dotProductKernelILj1EEvjPfS0_S0_,"a",@progbits
	.sectionflags	@""
	.align	4
.nv.constant0._Z16dotProductKernelILj1EEvjPfS0_S0_:
	.zero		928


//--------------------- .nv.constant0._Z16dotProductKernelILj0EEvjPfS0_S0_ --------------------------
	.section	.nv.constant0._Z16dotProductKernelILj0EEvjPfS0_S0_,"a",@progbits
	.sectionflags	@""
	.align	4
.nv.constant0._Z16dotProductKernelILj0EEvjPfS0_S0_:
	.zero		928


//--------------------- SYMBOLS --------------------------

	.type		.nv.reservedSmem.offset0,@object
	.size		.nv.reservedSmem.offset0,0x4
	.type		.nv.reservedSmem.cap,@object
	.size		.nv.reservedSmem.cap,0x4
